def matmul_kernel(
    a_ptr,
    b_ptr,
    c_ptr,
    M,
    N,
    K,
    stride_am,
    stride_ak,
    stride_bk,
    stride_bn,
    stride_cm,
    stride_cn,
    BLOCK_M: tl.constexpr,
    BLOCK_N: tl.constexpr,
    BLOCK_K: tl.constexpr,
    GROUP_M: tl.constexpr,
):
    pid = tl.program_id(axis=0)
    num_pid_m = tl.cdiv(M, BLOCK_M)
    num_pid_n = tl.cdiv(N, BLOCK_N)
    num_pid_in_group = GROUP_M * num_pid_n
    group_id = pid // num_pid_in_group
    first_pid_m = group_id * GROUP_M
    group_size_m = min(num_pid_m - first_pid_m, GROUP_M)
    pid_m = first_pid_m + ((pid % num_pid_in_group) % group_size_m)
    pid_n = (pid % num_pid_in_group) // group_size_m

    offs_am = (pid_m * BLOCK_M + tl.arange(0, BLOCK_M)) % M
    offs_bn = (pid_n * BLOCK_N + tl.arange(0, BLOCK_N)) % N
    offs_k = tl.arange(0, BLOCK_K)
    a_ptrs = a_ptr + offs_am[:, None] * stride_am + offs_k[None, :] * stride_ak
    b_ptrs = b_ptr + offs_k[:, None] * stride_bk + offs_bn[None, :] * stride_bn

    acc = tl.zeros((BLOCK_M, BLOCK_N), dtype=tl.float32)
    for kk in range(0, tl.cdiv(K, BLOCK_K)):
        a = tl.load(a_ptrs, mask=offs_k[None, :] < K - kk * BLOCK_K, other=0.0)
        b = tl.load(b_ptrs, mask=offs_k[:, None] < K - kk * BLOCK_K, other=0.0)
        acc = tl.dot(a, b, acc)
        a_ptrs += BLOCK_K * stride_ak
        b_ptrs += BLOCK_K * stride_bk

    c = acc.to(c_ptr.dtype.element_ty)
    offs_cm = pid_m * BLOCK_M + tl.arange(0, BLOCK_M)
    offs_cn = pid_n * BLOCK_N + tl.arange(0, BLOCK_N)
    c_ptrs = c_ptr + offs_cm[:, None] * stride_cm + offs_cn[None, :] * stride_cn
    mask = (offs_cm[:, None] < M) & (offs_cn[None, :] < N)
    tl.store(c_ptrs, c, mask=mask)

# config = {"BLOCK_K": 32, "BLOCK_M": 256, "BLOCK_N": 128, "GROUP_M": 8, "arch": "sm_100", "dtype": "fp8e5m2", "num_ctas": 1, "num_stages": 3, "num_warps": 8}
# arch = sm_100


// ===== COMPILED SASS (sm_100a) =====

	.target	sm_100a

	.elftype	@"ET_EXEC"


//--------------------- .note.nv.tkinfo           --------------------------
	.section	.note.nv.tkinfo,"",@"SHT_NOTE"
	.sectionflags	@"SHF_NOTE_NV_TKINFO"
	.tkinfo
        /*0018*/ 	.word	0x00000081
        /*0030*/ 	.string	""
        /*0030*/ 	.string	"ptxas-blackwell"
        /*0030*/ 	.string	"Cuda compilation tools, release 12.9, V12.9.86"
        /*0030*/ 	.string	"Build cuda_12.9.r12.9/compiler.36037853_0"
        /*0030*/ 	.string	"-v  -suppress-debug-info  -lineinfo  -arch sm_100a "



//--------------------- .note.nv.cuver            --------------------------
	.section	.note.nv.cuver,"",@"SHT_NOTE"
	.sectionflags	@"SHF_NOTE_NV_CUVER"
        /*0018*/ 	.short	0x0001
        /*001a*/ 	.short	0x0064
        /*001c*/ 	.short	0x0001
        /*001e*/ 	.short	0x0000
        /*0020*/ 	.short	0x0001
        /*0022*/ 	.short	0x0000


//--------------------- .nv.info                  --------------------------
	.section	.nv.info,"",@"SHT_CUDA_INFO"
	.align	4


	//----- nvinfo : EIATTR_REGCOUNT
	.align		4
        /*0000*/ 	.byte	0x04, 0x2f
        /*0002*/ 	.short	(.L_4 - .L_3)
	.align		4
.L_3:
        /*0004*/ 	.word	index@(matmul_kernel)
        /*0008*/ 	.word	0x000000d4


	//----- nvinfo : EIATTR_FRAME_SIZE
	.align		4
.L_4:
        /*000c*/ 	.byte	0x04, 0x11
        /*000e*/ 	.short	(.L_6 - .L_5)
	.align		4
.L_5:
        /*0010*/ 	.word	index@($__internal_2_$__cuda_sm10x_tcgen05_guardrail_trap_unallocated_columns_being_dealloced)
        /*0014*/ 	.word	0x00000000


	//----- nvinfo : EIATTR_FRAME_SIZE
	.align		4
.L_6:
        /*0018*/ 	.byte	0x04, 0x11
        /*001a*/ 	.short	(.L_8 - .L_7)
	.align		4
.L_7:
        /*001c*/ 	.word	index@($__internal_1_$__cuda_sm10x_tcgen05_guardrail_trap_phase_invalid_during_alloc)
        /*0020*/ 	.word	0x00000000


	//----- nvinfo : EIATTR_FRAME_SIZE
	.align		4
.L_8:
        /*0024*/ 	.byte	0x04, 0x11
        /*0026*/ 	.short	(.L_10 - .L_9)
	.align		4
.L_9:
        /*0028*/ 	.word	index@($__internal_0_$__cuda_sm10x_tcgen05_guardrail_trap_col_being_dealloced_not_returned_by_alloc)
        /*002c*/ 	.word	0x00000000


	//----- nvinfo : EIATTR_FRAME_SIZE
	.align		4
.L_10:
        /*0030*/ 	.byte	0x04, 0x11
        /*0032*/ 	.short	(.L_12 - .L_11)
	.align		4
.L_11:
        /*0034*/ 	.word	index@(matmul_kernel)
        /*0038*/ 	.word	0x00000000


	//----- nvinfo : EIATTR_MIN_STACK_SIZE
	.align		4
.L_12:
        /*003c*/ 	.byte	0x04, 0x12
        /*003e*/ 	.short	(.L_14 - .L_13)
	.align		4
.L_13:
        /*0040*/ 	.word	index@(matmul_kernel)
        /*0044*/ 	.word	0x00000000
.L_14:


//--------------------- .nv.info.matmul_kernel    --------------------------
	.section	.nv.info.matmul_kernel,"",@"SHT_CUDA_INFO"
	.sectionflags	@""
	.align	4


	//----- nvinfo : EIATTR_CUDA_API_VERSION
	.align		4
        /*0000*/ 	.byte	0x04, 0x37
        /*0002*/ 	.short	(.L_16 - .L_15)
.L_15:
        /*0004*/ 	.word	0x00000081


	//----- nvinfo : EIATTR_KPARAM_INFO
	.align		4
.L_16:
        /*0008*/ 	.byte	0x04, 0x17
        /*000a*/ 	.short	(.L_18 - .L_17)
.L_17:
        /*000c*/ 	.word	0x00000000
        /*0010*/ 	.short	0x000d
        /*0012*/ 	.short	0x0048
        /*0014*/ 	.byte	0x00, 0xf4, 0x21, 0x00


	//----- nvinfo : EIATTR_KPARAM_INFO
	.align		4
.L_18:
        /*0018*/ 	.byte	0x04, 0x17
        /*001a*/ 	.short	(.L_20 - .L_19)
.L_19:
        /*001c*/ 	.word	0x00000000
        /*0020*/ 	.short	0x000c
        /*0022*/ 	.short	0x0040
        /*0024*/ 	.byte	0x00, 0xf4, 0x21, 0x00


	//----- nvinfo : EIATTR_KPARAM_INFO
	.align		4
.L_20:
        /*0028*/ 	.byte	0x04, 0x17
        /*002a*/ 	.short	(.L_22 - .L_21)
.L_21:
        /*002c*/ 	.word	0x00000000
        /*0030*/ 	.short	0x000b
        /*0032*/ 	.short	0x0038
        /*0034*/ 	.byte	0x00, 0xf0, 0x11, 0x00


	//----- nvinfo : EIATTR_KPARAM_INFO
	.align		4
.L_22:
        /*0038*/ 	.byte	0x04, 0x17
        /*003a*/ 	.short	(.L_24 - .L_23)
.L_23:
        /*003c*/ 	.word	0x00000000
        /*0040*/ 	.short	0x000a
        /*0042*/ 	.short	0x0034
        /*0044*/ 	.byte	0x00, 0xf0, 0x11, 0x00


	//----- nvinfo : EIATTR_KPARAM_INFO
	.align		4
.L_24:
        /*0048*/ 	.byte	0x04, 0x17
        /*004a*/ 	.short	(.L_26 - .L_25)
.L_25:
        /*004c*/ 	.word	0x00000000
        /*0050*/ 	.short	0x0009
        /*0052*/ 	.short	0x0030
        /*0054*/ 	.byte	0x00, 0xf0, 0x11, 0x00


	//----- nvinfo : EIATTR_KPARAM_INFO
	.align		4
.L_26:
        /*0058*/ 	.byte	0x04, 0x17
        /*005a*/ 	.short	(.L_28 - .L_27)
.L_27:
        /*005c*/ 	.word	0x00000000
        /*0060*/ 	.short	0x0008
        /*0062*/ 	.short	0x002c
        /*0064*/ 	.byte	0x00, 0xf0, 0x11, 0x00


	//----- nvinfo : EIATTR_KPARAM_INFO
	.align		4
.L_28:
        /*0068*/ 	.byte	0x04, 0x17
        /*006a*/ 	.short	(.L_30 - .L_29)
.L_29:
        /*006c*/ 	.word	0x00000000
        /*0070*/ 	.short	0x0007
        /*0072*/ 	.short	0x0028
        /*0074*/ 	.byte	0x00, 0xf0, 0x11, 0x00


	//----- nvinfo : EIATTR_KPARAM_INFO
	.align		4
.L_30:
        /*0078*/ 	.byte	0x04, 0x17
        /*007a*/ 	.short	(.L_32 - .L_31)
.L_31:
        /*007c*/ 	.word	0x00000000
        /*0080*/ 	.short	0x0006
        /*0082*/ 	.short	0x0024
        /*0084*/ 	.byte	0x00, 0xf0, 0x11, 0x00


	//----- nvinfo : EIATTR_KPARAM_INFO
	.align		4
.L_32:
        /*0088*/ 	.byte	0x04, 0x17
        /*008a*/ 	.short	(.L_34 - .L_33)
.L_33:
        /*008c*/ 	.word	0x00000000
        /*0090*/ 	.short	0x0005
        /*0092*/ 	.short	0x0020
        /*0094*/ 	.byte	0x00, 0xf0, 0x11, 0x00


	//----- nvinfo : EIATTR_KPARAM_INFO
	.align		4
.L_34:
        /*0098*/ 	.byte	0x04, 0x17
        /*009a*/ 	.short	(.L_36 - .L_35)
.L_35:
        /*009c*/ 	.word	0x00000000
        /*00a0*/ 	.short	0x0004
        /*00a2*/ 	.short	0x001c
        /*00a4*/ 	.byte	0x00, 0xf0, 0x11, 0x00


	//----- nvinfo : EIATTR_KPARAM_INFO
	.align		4
.L_36:
        /*00a8*/ 	.byte	0x04, 0x17
        /*00aa*/ 	.short	(.L_38 - .L_37)
.L_37:
        /*00ac*/ 	.word	0x00000000
        /*00b0*/ 	.short	0x0003
        /*00b2*/ 	.short	0x0018
        /*00b4*/ 	.byte	0x00, 0xf0, 0x11, 0x00


	//----- nvinfo : EIATTR_KPARAM_INFO
	.align		4
.L_38:
        /*00b8*/ 	.byte	0x04, 0x17
        /*00ba*/ 	.short	(.L_40 - .L_39)
.L_39:
        /*00bc*/ 	.word	0x00000000
        /*00c0*/ 	.short	0x0002
        /*00c2*/ 	.short	0x0010
        /*00c4*/ 	.byte	0x00, 0xf4, 0x21, 0x00


	//----- nvinfo : EIATTR_KPARAM_INFO
	.align		4
.L_40:
        /*00c8*/ 	.byte	0x04, 0x17
        /*00ca*/ 	.short	(.L_42 - .L_41)
.L_41:
        /*00cc*/ 	.word	0x00000000
        /*00d0*/ 	.short	0x0001
        /*00d2*/ 	.short	0x0008
        /*00d4*/ 	.byte	0x00, 0xf4, 0x21, 0x00


	//----- nvinfo : EIATTR_KPARAM_INFO
	.align		4
.L_42:
        /*00d8*/ 	.byte	0x04, 0x17
        /*00da*/ 	.short	(.L_44 - .L_43)
.L_43:
        /*00dc*/ 	.word	0x00000000
        /*00e0*/ 	.short	0x0000
        /*00e2*/ 	.short	0x0000
        /*00e4*/ 	.byte	0x00, 0xf4, 0x21, 0x00


	//----- nvinfo : EIATTR_AT_ENTRY_FRAGMENTS
	.align		4
.L_44:
        /*00e8*/ 	.byte	0x04, 0x4f
        /*00ea*/ 	.short	(.L_46 - .L_45)


	//   ....[0]....
.L_45:
        /*00ec*/ 	.word	0x00000004


	//----- nvinfo : EIATTR_RESERVED_SMEM_USED
	.align		4
.L_46:
        /*00f0*/ 	.byte	0x01, 0x41
	.zero		2


	//----- nvinfo : EIATTR_SPARSE_MMA_MASK
	.align		4
        /*00f4*/ 	.byte	0x03, 0x50
        /*00f6*/ 	.short	0x0000


	//----- nvinfo : EIATTR_TCGEN05_1CTA_USED
	.align		4
        /*00f8*/ 	.byte	0x01, 0x51
	.zero		2


	//----- nvinfo : EIATTR_MAXREG_COUNT
	.align		4
        /*00fc*/ 	.byte	0x03, 0x1b
        /*00fe*/ 	.short	0x00ff


	//----- nvinfo : EIATTR_NUM_BARRIERS
	.align		4
        /*0100*/ 	.byte	0x02, 0x4c
        /*0102*/ 	.byte	0x01
	.zero		1


	//----- nvinfo : EIATTR_INT_WARP_WIDE_INSTR_OFFSETS
	.align		4
        /*0104*/ 	.byte	0x04, 0x31
        /*0106*/ 	.short	(.L_48 - .L_47)


	//   ....[0]....
.L_47:
        /*0108*/ 	.word	0x00001860


	//   ....[1]....
        /*010c*/ 	.word	0x00001890


	//   ....[2]....
        /*0110*/ 	.word	0x00003460


	//   ....[3]....
        /*0114*/ 	.word	0x00009710


	//   ....[4]....
        /*0118*/ 	.word	0x00009760


	//----- nvinfo : EIATTR_COOP_GROUP_MASK_REGIDS
	.align		4
.L_48:
        /*011c*/ 	.byte	0x04, 0x29
        /*011e*/ 	.short	(.L_50 - .L_49)


	//   ....[0]....
.L_49:
        /*0120*/ 	.word	0xffffffff


	//   ....[1]....
        /*0124*/ 	.word	0xffffffff


	//   ....[2]....
        /*0128*/ 	.word	0xffffffff


	//   ....[3]....
        /*012c*/ 	.word	0xffffffff


	//----- nvinfo : EIATTR_COOP_GROUP_INSTR_OFFSETS
	.align		4
.L_50:
        /*0130*/ 	.byte	0x04, 0x28
        /*0132*/ 	.short	(.L_52 - .L_51)


	//   ....[0]....
.L_51:
        /*0134*/ 	.word	0x00000070


	//   ....[1]....
        /*0138*/ 	.word	0x00000330


	//   ....[2]....
        /*013c*/ 	.word	0x000095a0


	//   ....[3]....
        /*0140*/ 	.word	0x00009810


	//----- nvinfo : EIATTR_VRC_CTA_INIT_COUNT
	.align		4
.L_52:
        /*0144*/ 	.byte	0x02, 0x4a
        /*0146*/ 	.byte	0x80
	.zero		1


	//----- nvinfo : EIATTR_MBARRIER_INSTR_OFFSETS
	.align		4
        /*0148*/ 	.byte	0x04, 0x39
        /*014a*/ 	.short	(.L_54 - .L_53)


	//   ....[0]....
.L_53:
        /*014c*/ 	.word	0x000019b0
        /*0150*/ 	.word	0x000000ff
        /*0154*/ 	.word	0x00000000
        /*0158*/ 	.short	0x0100
        /*015a*/ 	.byte	0x0d
	.zero		1


	//   ....[1]....
        /*015c*/ 	.word	0x000034a0
        /*0160*/ 	.word	0x000000ff
        /*0164*/ 	.word	0x00006008
        /*0168*/ 	.short	0x0100
        /*016a*/ 	.byte	0x0b
	.zero		1


	//   ....[2]....
        /*016c*/ 	.word	0x00003bd0
        /*0170*/ 	.word	0x000000ff
        /*0174*/ 	.word	0x00000000
        /*0178*/ 	.short	0x010a
        /*017a*/ 	.byte	0x0d
	.zero		1


	//   ....[3]....
        /*017c*/ 	.word	0x000050a0
        /*0180*/ 	.word	0x000000ff
        /*0184*/ 	.word	0x00000000
        /*0188*/ 	.short	0x010a
        /*018a*/ 	.byte	0x0d
	.zero		1


	//   ....[4]....
        /*018c*/ 	.word	0x00005240
        /*0190*/ 	.word	0x000000ff
        /*0194*/ 	.word	0x00006000
        /*0198*/ 	.short	0x0108
        /*019a*/ 	.byte	0x0b
	.zero		1


	//   ....[5]....
        /*019c*/ 	.word	0x000052d0
        /*01a0*/ 	.word	0x000000ff
        /*01a4*/ 	.word	0x00006008
        /*01a8*/ 	.short	0x0108
        /*01aa*/ 	.byte	0x0b
	.zero		1


	//   ....[6]....
        /*01ac*/ 	.word	0x00009830
        /*01b0*/ 	.word	0x000000ff
        /*01b4*/ 	.word	0x00000000
        /*01b8*/ 	.short	0x010a
        /*01ba*/ 	.byte	0x0d
	.zero		1


	//   ....[7]....
        /*01bc*/ 	.word	0x00009860
        /*01c0*/ 	.word	0x000000ff
        /*01c4*/ 	.word	0x00000000
        /*01c8*/ 	.short	0x010a
        /*01ca*/ 	.byte	0x0d
	.zero		1


	//----- nvinfo : EIATTR_NUM_MBARRIERS
	.align		4
.L_54:
        /*01cc*/ 	.byte	0x03, 0x38
        /*01ce*/ 	.short	0x0002


	//----- nvinfo : EIATTR_EXIT_INSTR_OFFSETS
	.align		4
        /*01d0*/ 	.byte	0x04, 0x1c
        /*01d2*/ 	.short	(.L_56 - .L_55)


	//   ....[0]....
.L_55:
        /*01d4*/ 	.word	0x00009820


	//----- nvinfo : EIATTR_REQNTID
	.align		4
.L_56:
        /*01d8*/ 	.byte	0x04, 0x10
        /*01da*/ 	.short	(.L_58 - .L_57)
.L_57:
        /*01dc*/ 	.word	0x00000100
        /*01e0*/ 	.word	0x00000001
        /*01e4*/ 	.word	0x00000001


	//----- nvinfo : EIATTR_CRS_STACK_SIZE
	.align		4
.L_58:
        /*01e8*/ 	.byte	0x04, 0x1e
        /*01ea*/ 	.short	(.L_60 - .L_59)
.L_59:
        /*01ec*/ 	.word	0x00000000


	//----- nvinfo : EIATTR_CBANK_PARAM_SIZE
	.align		4
.L_60:
        /*01f0*/ 	.byte	0x03, 0x19
        /*01f2*/ 	.short	0x0050


	//----- nvinfo : EIATTR_PARAM_CBANK
	.align		4
        /*01f4*/ 	.byte	0x04, 0x0a
        /*01f6*/ 	.short	(.L_62 - .L_61)
	.align		4
.L_61:
        /*01f8*/ 	.word	index@(.nv.constant0.matmul_kernel)
        /*01fc*/ 	.short	0x0380
        /*01fe*/ 	.short	0x0050


	//----- nvinfo : EIATTR_SW_WAR
	.align		4
.L_62:
        /*0200*/ 	.byte	0x04, 0x36
        /*0202*/ 	.short	(.L_64 - .L_63)
.L_63:
        /*0204*/ 	.word	0x00000008
.L_64:


//--------------------- .nv.compat                --------------------------
	.section	.nv.compat,"",@"SHT_CUDA_COMPAT_INFO"
	.align	4
        /*0000*/ 	.byte	0x02, 0x02, 0x02, 0x00, 0x02, 0x05, 0x05, 0x00, 0x02, 0x03, 0x00, 0x00, 0x02, 0x06, 0x01, 0x00


//--------------------- .nv.callgraph             --------------------------
	.section	.nv.callgraph,"",@"SHT_CUDA_CALLGRAPH"
	.align	4
	.sectionentsize	8
	.align		4
        /*0000*/ 	.word	0x00000000
	.align		4
        /*0004*/ 	.word	0xffffffff
	.align		4
        /*0008*/ 	.word	0x00000000
	.align		4
        /*000c*/ 	.word	0xfffffffe
	.align		4
        /*0010*/ 	.word	0x00000000
	.align		4
        /*0014*/ 	.word	0xfffffffd
	.align		4
        /*0018*/ 	.word	0x00000000
	.align		4
        /*001c*/ 	.word	0xfffffffc


//--------------------- .text.matmul_kernel       --------------------------
	.section	.text.matmul_kernel,"ax",@progbits
	.align	128
        .global         matmul_kernel
        .type           matmul_kernel,@function
        .size           matmul_kernel,(.L_x_20 - matmul_kernel)
        .other          matmul_kernel,@"STO_CUDA_ENTRY STV_DEFAULT"
matmul_kernel:
.text.matmul_kernel:
[----:B------:R-:W0:Y:S01]  /*0000*/  LDC R1, c[0x0][0x37c] ;  /* 0x0000df00ff017b82 */ /* 0x000e220000000800 */
[----:B------:R-:W1:Y:S01]  /*0010*/  S2R R52, SR_TID.X ;  /* 0x0000000000347919 */ /* 0x000e620000002100 */
[----:B------:R-:W2:Y:S01]  /*0020*/  LDCU.64 UR22, c[0x0][0x358] ;  /* 0x00006b00ff1677ac */ /* 0x000ea20008000a00 */
[----:B-1----:R-:W-:-:S13]  /*0030*/  ISETP.GE.U32.AND P0, PT, R52, 0x20, PT ;  /* 0x000000203400780c */ /* 0x002fda0003f06070 */
[----:B------:R-:W-:Y:S02]  /*0040*/  VOTEU.ANY UP0, P0 ;  /* 0x0000000000ff7886 */ /* 0x000fe40000000100 */
[----:B0-2---:R-:W-:Y:S05]  /*0050*/  BRA.U UP0, `(.L_x_0) ;  /* 0x0000000100b87547 */ /* 0x005fea000b800000 */
[----:B------:R-:W0:Y:S01]  /*0060*/  S2UR UR6, SR_CgaCtaId ;  /* 0x00000000000679c3 */ /* 0x000e220000008800 */
[----:B------:R-:W-:Y:S01]  /*0070*/  NOP ;  /* 0x0000000000007918 */ /* 0x000fe20000000000 */
[----:B------:R-:W-:Y:S02]  /*0080*/  UMOV UR4, 0x40 ;  /* 0x0000004000047882 */ /* 0x000fe40000000000 */
[----:B0-----:R-:W-:-:S09]  /*0090*/  ULEA UR4, UR6, UR4, 0x18 ;  /* 0x0000000406047291 */ /* 0x001fd2000f8ec0ff */
[----:B------:R-:W0:Y:S01]  /*00a0*/  LDS.U8 R0, [UR4] ;  /* 0x00000004ff007984 */ /* 0x000e220008000000 */
[----:B------:R-:W-:Y:S02]  /*00b0*/  UMOV UR4, 0x400 ;  /* 0x0000040000047882 */ /* 0x000fe40000000000 */
[----:B------:R-:W-:Y:S01]  /*00c0*/  ULEA UR4, UR6, UR4, 0x18 ;  /* 0x0000000406047291 */ /* 0x000fe2000f8ec0ff */
[----:B0-----:R-:W-:-:S13]  /*00d0*/  ISETP.NE.AND P0, PT, R0, RZ, PT ;  /* 0x000000ff0000720c */ /* 0x001fda0003f05270 */
[----:B------:R-:W-:Y:S05]  /*00e0*/  @P0 BRA `(.L_x_1) ;  /* 0x00000000007c0947 */ /* 0x000fea0003800000 */
[----:B------:R-:W-:-:S13]  /*00f0*/  ELECT P0, URZ, PT ;  /* 0x0000000000ff782f */ /* 0x000fda0003800000 */
[----:B------:R-:W-:Y:S05]  /*0100*/  @!P0 BRA `(.L_x_2) ;  /* 0x0000000000848947 */ /* 0x000fea0003800000 */
[----:B------:R-:W-:Y:S01]  /*0110*/  UMOV UR5, 0x8 ;  /* 0x0000000800057882 */ /* 0x000fe20000000000 */
[----:B------:R-:W-:Y:S02]  /*0120*/  IMAD.MOV.U32 R4, RZ, RZ, 0x1 ;  /* 0x00000001ff047424 */ /* 0x000fe400078e00ff */
[----:B------:R-:W-:Y:S02]  /*0130*/  IMAD.MOV.U32 R5, RZ, RZ, 0xff ;  /* 0x000000ffff057424 */ /* 0x000fe400078e00ff */
[----:B------:R-:W-:Y:S04]  /*0140*/  DEPBAR.LE SB0, 0x36 ;  /* 0x00008d800000791a */ /* 0x000fe80000000000 */
[----:B------:R-:W0:Y:S02]  /*0150*/  UTCATOMSWS.FIND_AND_SET.ALIGN UP1, UR5, UR5 ;  /* 0x00000005000575e3 */ /* 0x000e240008020800 */
[----:B0-----:R-:W-:-:S04]  /*0160*/  PLOP3.LUT P0, PT, PT, PT, UP1, 0x80, 0x8 ;  /* 0x000000000008781c */ /* 0x001fc80003f0f018 */
[----:B------:R-:W-:-:S04]  /*0170*/  SEL R0, RZ, 0xffffffff, !P0 ;  /* 0xffffffffff007807 */ /* 0x000fc80004000000 */
[----:B------:R-:W-:Y:S01]  /*0180*/  ISETP.NE.AND P0, PT, R0, RZ, PT ;  /* 0x000000ff0000720c */ /* 0x000fe20003f05270 */
[----:B------:R-:W-:-:S12]  /*0190*/  IMAD.U32 R0, RZ, RZ, UR5 ;  /* 0x00000005ff007e24 */ /* 0x000fd8000f8e00ff */
[----:B------:R-:W-:Y:S05]  /*01a0*/  @P0 BRA `(.L_x_3) ;  /* 0x0000000000240947 */ /* 0x000fea0003800000 */
.L_x_4:
[----:B------:R-:W-:Y:S05]  /*01b0*/  NANOSLEEP 0x64 ;  /* 0x000000640000795d */ /* 0x000fea0003800000 */
[----:B------:R-:W-:-:S05]  /*01c0*/  UMOV UR5, 0x8 ;  /* 0x0000000800057882 */ /* 0x000fca0000000000 */
[----:B------:R-:W-:Y:S04]  /*01d0*/  DEPBAR.LE SB0, 0x36 ;  /* 0x00008d800000791a */ /* 0x000fe80000000000 */
[----:B------:R-:W0:Y:S02]  /*01e0*/  UTCATOMSWS.FIND_AND_SET.ALIGN UP1, UR5, UR5 ;  /* 0x00000005000575e3 */ /* 0x000e240008020800 */
[----:B0-----:R-:W-:-:S04]  /*01f0*/  PLOP3.LUT P0, PT, PT, PT, UP1, 0x80, 0x8 ;  /* 0x000000000008781c */ /* 0x001fc80003f0f018 */
[----:B------:R-:W-:-:S04]  /*0200*/  SEL R0, RZ, 0xffffffff, !P0 ;  /* 0xffffffffff007807 */ /* 0x000fc80004000000 */
[----:B------:R-:W-:Y:S01]  /*0210*/  ISETP.NE.AND P0, PT, R0, RZ, PT ;  /* 0x000000ff0000720c */ /* 0x000fe20003f05270 */
[----:B------:R-:W-:-:S12]  /*0220*/  IMAD.U32 R0, RZ, RZ, UR5 ;  /* 0x00000005ff007e24 */ /* 0x000fd8000f8e00ff */
[----:B------:R-:W-:Y:S05]  /*0230*/  @!P0 BRA `(.L_x_4) ;  /* 0xfffffffc00dc8947 */ /* 0x000fea000383ffff */
.L_x_3:
[C---:B------:R-:W-:Y:S01]  /*0240*/  VIADD R3, R0.reuse, 0x10 ;  /* 0x0000001000037836 */ /* 0x040fe20000000000 */
[----:B------:R-:W-:Y:S01]  /*0250*/  UMOV UR5, 0x50 ;  /* 0x0000005000057882 */ /* 0x000fe20000000000 */
[----:B------:R-:W-:Y:S01]  /*0260*/  SHF.L.U32 R2, R5, R0, RZ ;  /* 0x0000000005027219 */ /* 0x000fe200000006ff */
[----:B------:R-:W-:Y:S01]  /*0270*/  ULEA UR5, UR6, UR5, 0x18 ;  /* 0x0000000506057291 */ /* 0x000fe2000f8ec0ff */
[----:B------:R-:W-:Y:S01]  /*0280*/  IMAD.SHL.U32 R0, R0, 0x20, RZ ;  /* 0x0000002000007824 */ /* 0x000fe200078e00ff */
[----:B------:R-:W-:-:S04]  /*0290*/  SHF.L.U32 R3, R4, R3, RZ ;  /* 0x0000000304037219 */ /* 0x000fc800000006ff */
[----:B------:R-:W-:-:S05]  /*02a0*/  LOP3.LUT R2, R3, R2, RZ, 0xfc, !PT ;  /* 0x0000000203027212 */ /* 0x000fca00078efcff */
[----:B------:R0:W-:Y:S04]  /*02b0*/  ATOMS.OR RZ, [UR5], R2 ;  /* 0x00000002ffff798c */ /* 0x0001e8000b000005 */
[----:B------:R0:W-:Y:S01]  /*02c0*/  STS [UR4], R0 ;  /* 0x00000000ff007988 */ /* 0x0001e20008000804 */
[----:B------:R-:W-:Y:S05]  /*02d0*/  BRA `(.L_x_2) ;  /* 0x0000000000107947 */ /* 0x000fea0003800000 */
.L_x_1:
[----:B------:R-:W-:Y:S01]  /*02e0*/  IMAD.MOV.U32 R0, RZ, RZ, -0x1 ;  /* 0xffffffffff007424 */ /* 0x000fe200078e00ff */
[----:B------:R-:W-:-:S04]  /*02f0*/  MOV R2, 0x320 ;  /* 0x0000032000027802 */ /* 0x000fc80000000f00 */
[----:B------:R0:W-:Y:S03]  /*0300*/  STS [UR4], R0 ;  /* 0x00000000ff007988 */ /* 0x0001e60008000804 */
[----:B0-----:R-:W-:Y:S05]  /*0310*/  CALL.REL.NOINC `($__internal_1_$__cuda_sm10x_tcgen05_guardrail_trap_phase_invalid_during_alloc) ;  /* 0x0000009400687944 */ /* 0x001fea0003c00000 */
.L_x_2:
[----:B------:R-:W-:Y:S05]  /*0320*/  WARPSYNC.ALL ;  /* 0x0000000000007948 */ /* 0x000fea0003800000 */
[----:B------:R-:W-:Y:S01]  /*0330*/  NOP ;  /* 0x0000000000007918 */ /* 0x000fe20000000000 */
.L_x_0:
[----:B------:R-:W1:Y:S01]  /*0340*/  LDC.64 R42, c[0x0][0x398] ;  /* 0x0000e600ff2a7b82 */ /* 0x000e620000000a00 */
[----:B------:R-:W2:Y:S01]  /*0350*/  S2R R5, SR_CTAID.X ;  /* 0x0000000000057919 */ /* 0x000ea20000002500 */
[----:B------:R-:W-:Y:S01]  /*0360*/  UMOV UR11, 0x400 ;  /* 0x00000400000b7882 */ /* 0x000fe20000000000 */
[----:B------:R-:W3:Y:S01]  /*0370*/  LDCU UR14, c[0x0][0x3a4] ;  /* 0x00007480ff0e77ac */ /* 0x000ee20008000800 */
[----:B------:R-:W4:Y:S04]  /*0380*/  LDCU.128 UR16, c[0x0][0x380] ;  /* 0x00007000ff1077ac */ /* 0x000f280008000c00 */
[----:B------:R-:W5:Y:S01]  /*0390*/  S2UR UR6, SR_CgaCtaId ;  /* 0x00000000000679c3 */ /* 0x000f620000008800 */
[----:B------:R-:W-:-:S07]  /*03a0*/  UMOV UR8, 0x1 ;  /* 0x0000000100087882 */ /* 0x000fce0000000000 */
[----:B------:R-:W0:Y:S02]  /*03b0*/  LDC R111, c[0x0][0x3a0] ;  /* 0x0000e800ff6f7b82 */ /* 0x000e240000000800 */
[----:B01----:R-:W-:Y:S01]  /*03c0*/  VIADD R0, R43, 0x7f ;  /* 0x0000007f2b007836 */ /* 0x003fe20000000000 */
[----:B------:R-:W-:Y:S02]  /*03d0*/  IABS R13, R42 ;  /* 0x0000002a000d7213 */ /* 0x000fe40000000000 */
[----:B------:R-:W-:Y:S02]  /*03e0*/  IABS R23, R43 ;  /* 0x0000002b00177213 */ /* 0x000fe40000000000 */
[----:B------:R-:W-:Y:S01]  /*03f0*/  SHF.R.S32.HI R3, RZ, 0x1f, R0 ;  /* 0x0000001fff037819 */ /* 0x000fe20000011400 */
[----:B-----5:R-:W-:-:S03]  /*0400*/  ULEA UR11, UR6, UR11, 0x18 ;  /* 0x0000000b060b7291 */ /* 0x020fc6000f8ec0ff */
[----:B------:R-:W-:Y:S02]  /*0410*/  LEA.HI R3, R3, R0, RZ, 0x7 ;  /* 0x0000000003037211 */ /* 0x000fe400078f38ff */
[----:B--2---:R-:W-:Y:S02]  /*0420*/  IABS R8, R5 ;  /* 0x0000000500087213 */ /* 0x004fe40000000000 */
[----:B------:R-:W-:-:S05]  /*0430*/  SHF.R.S32.HI R3, RZ, 0x7, R3 ;  /* 0x00000007ff037819 */ /* 0x000fca0000011403 */
[----:B------:R-:W-:-:S05]  /*0440*/  IMAD.SHL.U32 R4, R3, 0x8, RZ ;  /* 0x0000000803047824 */ /* 0x000fca00078e00ff */
[-C--:B------:R-:W-:Y:S02]  /*0450*/  IABS R7, R4.reuse ;  /* 0x0000000400077213 */ /* 0x080fe40000000000 */
[----:B------:R-:W-:Y:S02]  /*0460*/  IABS R10, R4 ;  /* 0x00000004000a7213 */ /* 0x000fe40000000000 */
[----:B------:R-:W0:Y:S08]  /*0470*/  I2F.RP R0, R7 ;  /* 0x0000000700007306 */ /* 0x000e300000209400 */
[----:B0-----:R-:W0:Y:S02]  /*0480*/  MUFU.RCP R0, R0 ;  /* 0x0000000000007308 */ /* 0x001e240000001000 */
[----:B0-----:R-:W-:-:S02]  /*0490*/  VIADD R2, R0, 0xffffffe ;  /* 0x0ffffffe00027836 */ /* 0x001fc40000000000 */
[----:B------:R-:W-:-:S04]  /*04a0*/  IMAD.MOV R0, RZ, RZ, -R10 ;  /* 0x000000ffff007224 */ /* 0x000fc800078e0a0a */
[----:B------:R0:W1:Y:S02]  /*04b0*/  F2I.FTZ.U32.TRUNC.NTZ R3, R2 ;  /* 0x0000000200037305 */ /* 0x000064000021f000 */
[----:B0-----:R-:W-:Y:S02]  /*04c0*/  IMAD.MOV.U32 R2, RZ, RZ, RZ ;  /* 0x000000ffff027224 */ /* 0x001fe400078e00ff */
[----:B-1----:R-:W-:-:S04]  /*04d0*/  IMAD.MOV R6, RZ, RZ, -R3 ;  /* 0x000000ffff067224 */ /* 0x002fc800078e0a03 */
[----:B------:R-:W-:Y:S02]  /*04e0*/  IMAD R9, R6, R7, RZ ;  /* 0x0000000706097224 */ /* 0x000fe400078e02ff */
[----:B------:R-:W-:Y:S02]  /*04f0*/  IMAD.MOV.U32 R6, RZ, RZ, R8 ;  /* 0x000000ffff067224 */ /* 0x000fe400078e0008 */
[----:B------:R-:W-:-:S06]  /*0500*/  IMAD.HI.U32 R3, R3, R9, R2 ;  /* 0x0000000903037227 */ /* 0x000fcc00078e0002 */
[----:B------:R-:W-:-:S04]  /*0510*/  IMAD.HI.U32 R3, R3, R6, RZ ;  /* 0x0000000603037227 */ /* 0x000fc800078e00ff */
[----:B------:R-:W-:Y:S01]  /*0520*/  IMAD R0, R3, R0, R6 ;  /* 0x0000000003007224 */ /* 0x000fe200078e0206 */
[----:B------:R-:W-:Y:S04]  /*0530*/  BAR.SYNC.DEFER_BLOCKING 0x0 ;  /* 0x0000000000007b1d */ /* 0x000fe80000010000 */
[----:B------:R-:W-:-:S13]  /*0540*/  ISETP.GT.U32.AND P1, PT, R7, R0, PT ;  /* 0x000000000700720c */ /* 0x000fda0003f24070 */
[----:B------:R-:W-:Y:S02]  /*0550*/  @!P1 IMAD.IADD R0, R0, 0x1, -R7 ;  /* 0x0000000100009824 */ /* 0x000fe400078e0a07 */
[----:B------:R-:W-:Y:S01]  /*0560*/  @!P1 VIADD R3, R3, 0x1 ;  /* 0x0000000103039836 */ /* 0x000fe20000000000 */
[----:B------:R-:W-:Y:S02]  /*0570*/  ISETP.NE.AND P1, PT, R4, RZ, PT ;  /* 0x000000ff0400720c */ /* 0x000fe40003f25270 */
[----:B------:R-:W-:Y:S02]  /*0580*/  ISETP.GE.U32.AND P0, PT, R0, R7, PT ;  /* 0x000000070000720c */ /* 0x000fe40003f06070 */
[----:B------:R-:W-:-:S04]  /*0590*/  LOP3.LUT R0, R5, R4, RZ, 0x3c, !PT ;  /* 0x0000000405007212 */ /* 0x000fc800078e3cff */
[----:B------:R-:W-:Y:S01]  /*05a0*/  ISETP.GE.AND P2, PT, R0, RZ, PT ;  /* 0x000000ff0000720c */ /* 0x000fe20003f46270 */
[----:B------:R-:W-:-:S06]  /*05b0*/  VIADD R0, R42, 0xff ;  /* 0x000000ff2a007836 */ /* 0x000fcc0000000000 */
[----:B------:R-:W-:-:S04]  /*05c0*/  @P0 VIADD R3, R3, 0x1 ;  /* 0x0000000103030836 */ /* 0x000fc80000000000 */
[----:B------:R-:W-:Y:S01]  /*05d0*/  IMAD.MOV.U32 R2, RZ, RZ, R3 ;  /* 0x000000ffff027224 */ /* 0x000fe200078e0003 */
[----:B------:R-:W-:-:S03]  /*05e0*/  SHF.R.S32.HI R3, RZ, 0x1f, R0 ;  /* 0x0000001fff037819 */ /* 0x000fc60000011400 */
[----:B------:R-:W-:Y:S01]  /*05f0*/  @!P2 IMAD.MOV R2, RZ, RZ, -R2 ;  /* 0x000000ffff02a224 */ /* 0x000fe200078e0a02 */
[----:B------:R-:W-:Y:S02]  /*0600*/  @!P1 LOP3.LUT R2, RZ, R4, RZ, 0x33, !PT ;  /* 0x00000004ff029212 */ /* 0x000fe400078e33ff */
[----:B------:R-:W-:-:S03]  /*0610*/  LEA.HI R3, R3, R0, RZ, 0x8 ;  /* 0x0000000003037211 */ /* 0x000fc600078f40ff */
[----:B------:R-:W-:Y:S02]  /*0620*/  IMAD.SHL.U32 R8, R2, 0x8, RZ ;  /* 0x0000000802087824 */ /* 0x000fe400078e00ff */
[----:B------:R-:W-:-:S03]  /*0630*/  IMAD.MOV R2, RZ, RZ, -R2 ;  /* 0x000000ffff027224 */ /* 0x000fc600078e0a02 */
[----:B------:R-:W-:Y:S01]  /*0640*/  LEA.HI.SX32 R3, R3, -R8, 0x18 ;  /* 0x8000000803037211 */ /* 0x000fe200078fc2ff */
[----:B------:R-:W-:Y:S02]  /*0650*/  IMAD R10, R4, R2, R5 ;  /* 0x00000002040a7224 */ /* 0x000fe400078e0205 */
[----:B------:R-:W-:Y:S01]  /*0660*/  IMAD.MOV.U32 R2, RZ, RZ, RZ ;  /* 0x000000ffff027224 */ /* 0x000fe200078e00ff */
[----:B------:R-:W-:Y:S02]  /*0670*/  VIMNMX R9, PT, PT, R3, 0x8, PT ;  /* 0x0000000803097848 */ /* 0x000fe40003fe0100 */
[----:B------:R-:W-:Y:S02]  /*0680*/  IABS R4, R10 ;  /* 0x0000000a00047213 */ /* 0x000fe40000000000 */
[----:B------:R-:W-:-:S04]  /*0690*/  IABS R7, R9 ;  /* 0x0000000900077213 */ /* 0x000fc80000000000 */
[----:B------:R-:W0:Y:S08]  /*06a0*/  I2F.RP R0, R7 ;  /* 0x0000000700007306 */ /* 0x000e300000209400 */
[----:B0-----:R-:W0:Y:S02]  /*06b0*/  MUFU.RCP R0, R0 ;  /* 0x0000000000007308 */ /* 0x001e240000001000 */
[----:B0-----:R-:W-:-:S06]  /*06c0*/  VIADD R3, R0, 0xffffffe ;  /* 0x0ffffffe00037836 */ /* 0x001fcc0000000000 */
[----:B------:R-:W0:Y:S02]  /*06d0*/  F2I.FTZ.U32.TRUNC.NTZ R3, R3 ;  /* 0x0000000300037305 */ /* 0x000e24000021f000 */
[----:B0-----:R-:W-:-:S04]  /*06e0*/  IMAD.MOV R6, RZ, RZ, -R3 ;  /* 0x000000ffff067224 */ /* 0x001fc800078e0a03 */
[----:B------:R-:W-:Y:S01]  /*06f0*/  IMAD R5, R6, R7, RZ ;  /* 0x0000000706057224 */ /* 0x000fe200078e02ff */
[----:B------:R-:W-:-:S03]  /*0700*/  IABS R6, R9 ;  /* 0x0000000900067213 */ /* 0x000fc60000000000 */
[----:B------:R-:W-:Y:S02]  /*0710*/  IMAD.HI.U32 R2, R3, R5, R2 ;  /* 0x0000000503027227 */ /* 0x000fe400078e0002 */
[----:B------:R-:W0:Y:S02]  /*0720*/  I2F.RP R3, R13 ;  /* 0x0000000d00037306 */ /* 0x000e240000209400 */
[----:B------:R-:W-:Y:S02]  /*0730*/  IMAD.MOV.U32 R5, RZ, RZ, R4 ;  /* 0x000000ffff057224 */ /* 0x000fe400078e0004 */
[----:B------:R-:W-:Y:S02]  /*0740*/  IMAD.MOV R0, RZ, RZ, -R6 ;  /* 0x000000ffff007224 */ /* 0x000fe400078e0a06 */
[----:B------:R-:W-:Y:S02]  /*0750*/  IMAD.HI.U32 R2, R2, R5, RZ ;  /* 0x0000000502027227 */ /* 0x000fe400078e00ff */
[----:B------:R-:W1:Y:S02]  /*0760*/  I2F.RP R6, R23 ;  /* 0x0000001700067306 */ /* 0x000e640000209400 */
[----:B------:R-:W-:-:S05]  /*0770*/  IMAD R0, R2, R0, R5 ;  /* 0x0000000002007224 */ /* 0x000fca00078e0205 */
[----:B------:R-:W-:Y:S01]  /*0780*/  ISETP.GT.U32.AND P1, PT, R7, R0, PT ;  /* 0x000000000700720c */ /* 0x000fe20003f24070 */
[----:B0-----:R-:W0:Y:S08]  /*0790*/  MUFU.RCP R3, R3 ;  /* 0x0000000300037308 */ /* 0x001e300000001000 */
[----:B-1----:R-:W1:Y:S04]  /*07a0*/  MUFU.RCP R6, R6 ;  /* 0x0000000600067308 */ /* 0x002e680000001000 */
[----:B------:R-:W-:-:S02]  /*07b0*/  @!P1 IMAD.IADD R0, R0, 0x1, -R7 ;  /* 0x0000000100009824 */ /* 0x000fc400078e0a07 */
[----:B------:R-:W-:Y:S01]  /*07c0*/  @!P1 VIADD R2, R2, 0x1 ;  /* 0x0000000102029836 */ /* 0x000fe20000000000 */
[----:B------:R-:W-:Y:S02]  /*07d0*/  ISETP.NE.AND P1, PT, R9, RZ, PT ;  /* 0x000000ff0900720c */ /* 0x000fe40003f25270 */
[----:B------:R-:W-:Y:S01]  /*07e0*/  ISETP.GE.U32.AND P0, PT, R0, R7, PT ;  /* 0x000000070000720c */ /* 0x000fe20003f06070 */
[----:B0-----:R-:W-:Y:S01]  /*07f0*/  VIADD R4, R3, 0xffffffe ;  /* 0x0ffffffe03047836 */ /* 0x001fe20000000000 */
[----:B------:R-:W-:Y:S02]  /*0800*/  LOP3.LUT R0, R10, R9, RZ, 0x3c, !PT ;  /* 0x000000090a007212 */ /* 0x000fe400078e3cff */
[----:B------:R-:W-:Y:S01]  /*0810*/  SHF.R.U32.HI R3, RZ, 0x5, R52 ;  /* 0x00000005ff037819 */ /* 0x000fe20000011634 */
[----:B------:R-:W0:Y:S01]  /*0820*/  F2I.FTZ.U32.TRUNC.NTZ R5, R4 ;  /* 0x0000000400057305 */ /* 0x000e22000021f000 */
[----:B------:R-:W-:Y:S01]  /*0830*/  ISETP.GE.AND P2, PT, R0, RZ, PT ;  /* 0x000000ff0000720c */ /* 0x000fe20003f46270 */
[----:B-1----:R-:W-:-:S06]  /*0840*/  VIADD R7, R6, 0xffffffe ;  /* 0x0ffffffe06077836 */ /* 0x002fcc0000000000 */
[----:B------:R-:W-:Y:S01]  /*0850*/  @P0 VIADD R2, R2, 0x1 ;  /* 0x0000000102020836 */ /* 0x000fe20000000000 */
[----:B------:R-:W1:Y:S03]  /*0860*/  F2I.FTZ.U32.TRUNC.NTZ R7, R7 ;  /* 0x0000000700077305 */ /* 0x000e66000021f000 */
[----:B------:R-:W-:Y:S02]  /*0870*/  IMAD.MOV.U32 R0, RZ, RZ, R2 ;  /* 0x000000ffff007224 */ /* 0x000fe400078e0002 */
[----:B0-----:R-:W-:Y:S02]  /*0880*/  IMAD.MOV R4, RZ, RZ, -R5 ;  /* 0x000000ffff047224 */ /* 0x001fe400078e0a05 */
[----:B------:R-:W-:Y:S01]  /*0890*/  @!P2 IMAD.MOV R0, RZ, RZ, -R0 ;  /* 0x000000ffff00a224 */ /* 0x000fe200078e0a00 */
[----:B------:R-:W-:Y:S01]  /*08a0*/  @!P1 LOP3.LUT R0, RZ, R9, RZ, 0x33, !PT ;  /* 0x00000009ff009212 */ /* 0x000fe200078e33ff */
[----:B------:R-:W-:-:S02]  /*08b0*/  IMAD R11, R4, R13, RZ ;  /* 0x0000000d040b7224 */ /* 0x000fc400078e02ff */
[----:B------:R-:W-:Y:S02]  /*08c0*/  IMAD.MOV.U32 R4, RZ, RZ, RZ ;  /* 0x000000ffff047224 */ /* 0x000fe400078e00ff */
[----:B------:R-:W-:Y:S02]  /*08d0*/  IMAD.MOV R2, RZ, RZ, -R0 ;  /* 0x000000ffff027224 */ /* 0x000fe400078e0a00 */
[----:B-1----:R-:W-:Y:S02]  /*08e0*/  IMAD.MOV R6, RZ, RZ, -R7 ;  /* 0x000000ffff067224 */ /* 0x002fe400078e0a07 */
[----:B------:R-:W-:Y:S01]  /*08f0*/  IMAD R2, R9, R2, R10 ;  /* 0x0000000209027224 */ /* 0x000fe200078e020a */
[----:B------:R-:W-:Y:S01]  /*0900*/  SGXT.U32 R9, R3, 0x3 ;  /* 0x000000030309781a */ /* 0x000fe20000000000 */
[----:B------:R-:W-:Y:S01]  /*0910*/  IMAD.HI.U32 R4, R5, R11, R4 ;  /* 0x0000000b05047227 */ /* 0x000fe200078e0004 */
[----:B------:R-:W-:-:S03]  /*0920*/  LOP3.LUT R3, R52, 0xff, RZ, 0xc0, !PT ;  /* 0x000000ff34037812 */ /* 0x000fc600078ec0ff */
[----:B------:R-:W-:Y:S02]  /*0930*/  IMAD.IADD R2, R8, 0x1, R2 ;  /* 0x0000000108027824 */ /* 0x000fe400078e0202 */
[----:B------:R-:W-:Y:S02]  /*0940*/  IMAD R5, R6, R23, RZ ;  /* 0x0000001706057224 */ /* 0x000fe400078e02ff */
[----:B------:R-:W-:Y:S02]  /*0950*/  IMAD R2, R2, 0x100, R3 ;  /* 0x0000010002027824 */ /* 0x000fe400078e0203 */
[----:B------:R-:W-:Y:S02]  /*0960*/  IMAD.SHL.U32 R0, R0, 0x80, RZ ;  /* 0x0000008000007824 */ /* 0x000fe400078e00ff */
[----:B------:R-:W-:Y:S01]  /*0970*/  IMAD.MOV.U32 R6, RZ, RZ, RZ ;  /* 0x000000ffff067224 */ /* 0x000fe200078e00ff */
[----:B------:R-:W-:Y:S02]  /*0980*/  IABS R8, R2 ;  /* 0x0000000200087213 */ /* 0x000fe40000000000 */
[----:B------:R-:W-:Y:S01]  /*0990*/  LOP3.LUT R9, R0, R9, RZ, 0xfc, !PT ;  /* 0x0000000900097212 */ /* 0x000fe200078efcff */
[----:B------:R-:W-:-:S03]  /*09a0*/  IMAD.HI.U32 R7, R7, R5, R6 ;  /* 0x0000000507077227 */ /* 0x000fc600078e0006 */
[C---:B------:R-:W-:Y:S01]  /*09b0*/  LOP3.LUT R12, R9.reuse, 0x8, RZ, 0xfc, !PT ;  /* 0x00000008090c7812 */ /* 0x040fe200078efcff */
[----:B------:R-:W-:Y:S01]  /*09c0*/  IMAD.MOV.U32 R6, RZ, RZ, R8 ;  /* 0x000000ffff067224 */ /* 0x000fe200078e0008 */
[C---:B------:R-:W-:Y:S02]  /*09d0*/  LOP3.LUT R11, R9.reuse, 0x28, RZ, 0xfc, !PT ;  /* 0x00000028090b7812 */ /* 0x040fe400078efcff */
[----:B------:R-:W-:Y:S01]  /*09e0*/  IABS R10, R12 ;  /* 0x0000000c000a7213 */ /* 0x000fe20000000000 */
[----:B------:R-:W-:Y:S01]  /*09f0*/  IMAD.HI.U32 R4, R4, R6, RZ ;  /* 0x0000000604047227 */ /* 0x000fe200078e00ff */
[----:B------:R-:W-:Y:S02]  /*0a00*/  ISETP.GE.AND P1, PT, R12, RZ, PT ;  /* 0x000000ff0c00720c */ /* 0x000fe40003f26270 */
[----:B------:R-:W-:Y:S01]  /*0a10*/  LOP3.LUT R17, R9, 0x30, RZ, 0xfc, !PT ;  /* 0x0000003009117812 */ /* 0x000fe200078efcff */
[----:B------:R-:W-:Y:S01]  /*0a20*/  IMAD.MOV R4, RZ, RZ, -R4 ;  /* 0x000000ffff047224 */ /* 0x000fe200078e0a04 */
[----:B------:R-:W-:Y:S01]  /*0a30*/  IABS R16, R11 ;  /* 0x0000000b00107213 */ /* 0x000fe20000000000 */
[----:B------:R-:W-:Y:S01]  /*0a40*/  IMAD.MOV.U32 R8, RZ, RZ, R10 ;  /* 0x000000ffff087224 */ /* 0x000fe200078e000a */
[----:B------:R-:W-:Y:S01]  /*0a50*/  SHF.R.U32.HI R10, RZ, 0x5, R52 ;  /* 0x00000005ff0a7819 */ /* 0x000fe20000011634 */
[----:B------:R-:W-:Y:S01]  /*0a60*/  IMAD R6, R13, R4, R6 ;  /* 0x000000040d067224 */ /* 0x000fe200078e0206 */
[----:B------:R-:W-:Y:S01]  /*0a70*/  LOP3.LUT R4, R9, 0x10, RZ, 0xfc, !PT ;  /* 0x0000001009047812 */ /* 0x000fe200078efcff */
[----:B------:R-:W-:Y:S01]  /*0a80*/  IMAD.HI.U32 R5, R7, R8, RZ ;  /* 0x0000000807057227 */ /* 0x000fe200078e00ff */
[----:B------:R-:W-:-:S02]  /*0a90*/  R2UR UR9, R10 ;  /* 0x000000000a0972ca */ /* 0x000fc400000e0000 */
[----:B------:R-:W-:Y:S01]  /*0aa0*/  ISETP.GT.U32.AND P2, PT, R13, R6, PT ;  /* 0x000000060d00720c */ /* 0x000fe20003f44070 */
[----:B------:R-:W-:Y:S01]  /*0ab0*/  IMAD.MOV R5, RZ, RZ, -R5 ;  /* 0x000000ffff057224 */ /* 0x000fe200078e0a05 */
[----:B------:R-:W-:Y:S02]  /*0ac0*/  IABS R10, R4 ;  /* 0x00000004000a7213 */ /* 0x000fe40000000000 */
[----:B------:R-:W-:Y:S01]  /*0ad0*/  ISETP.GE.AND P3, PT, R4, RZ, PT ;  /* 0x000000ff0400720c */ /* 0x000fe20003f66270 */
[----:B------:R-:W-:Y:S01]  /*0ae0*/  IMAD R8, R23, R5, R8 ;  /* 0x0000000517087224 */ /* 0x000fe200078e0208 */
[----:B------:R-:W-:Y:S01]  /*0af0*/  LOP3.LUT R5, R9, 0x20, RZ, 0xfc, !PT ;  /* 0x0000002009057812 */ /* 0x000fe200078efcff */
[----:B------:R-:W-:Y:S01]  /*0b00*/  IMAD.HI.U32 R4, R7, R10, RZ ;  /* 0x0000000a07047227 */ /* 0x000fe200078e00ff */
[----:B------:R-:W-:Y:S02]  /*0b10*/  ISETP.GE.AND P0, PT, R11, RZ, PT ;  /* 0x000000ff0b00720c */ /* 0x000fe40003f06270 */
[----:B------:R-:W-:Y:S01]  /*0b20*/  ISETP.GT.U32.AND P4, PT, R23, R8, PT ;  /* 0x000000081700720c */ /* 0x000fe20003f84070 */
[----:B------:R-:W-:Y:S01]  /*0b30*/  IMAD.MOV R4, RZ, RZ, -R4 ;  /* 0x000000ffff047224 */ /* 0x000fe200078e0a04 */
[----:B------:R-:W-:Y:S01]  /*0b40*/  IABS R12, R5 ;  /* 0x00000005000c7213 */ /* 0x000fe20000000000 */
[----:B------:R-:W-:Y:S01]  /*0b50*/  @!P2 IMAD.IADD R6, R6, 0x1, -R13 ;  /* 0x000000010606a824 */ /* 0x000fe200078e0a0d */
[----:B------:R-:W-:Y:S01]  /*0b60*/  ISETP.GE.AND P5, PT, R5, RZ, PT ;  /* 0x000000ff0500720c */ /* 0x000fe20003fa6270 */
[----:B------:R-:W-:Y:S01]  /*0b70*/  IMAD R10, R23, R4, R10 ;  /* 0x00000004170a7224 */ /* 0x000fe200078e020a */
[----:B------:R-:W-:Y:S01]  /*0b80*/  IABS R18, R17 ;  /* 0x0000001100127213 */ /* 0x000fe20000000000 */
[----:B------:R-:W-:Y:S01]  /*0b90*/  IMAD.HI.U32 R5, R7, R12, RZ ;  /* 0x0000000c07057227 */ /* 0x000fe200078e00ff */
[----:B------:R-:W-:Y:S01]  /*0ba0*/  ISETP.GT.U32.AND P6, PT, R13, R6, PT ;  /* 0x000000060d00720c */ /* 0x000fe20003fc4070 */
[----:B------:R-:W-:Y:S01]  /*0bb0*/  USHF.L.U32 UR4, UR9, 0x15, URZ ;  /* 0x0000001509047899 */ /* 0x000fe200080006ff */
[----:B------:R-:W-:Y:S01]  /*0bc0*/  IABS R14, R9 ;  /* 0x00000009000e7213 */ /* 0x000fe20000000000 */
[----:B------:R-:W-:Y:S01]  /*0bd0*/  IMAD.MOV R5, RZ, RZ, -R5 ;  /* 0x000000ffff057224 */ /* 0x000fe200078e0a05 */
[----:B------:R-:W-:Y:S01]  /*0be0*/  LOP3.LUT R32, R9, 0x40, RZ, 0xfc, !PT ;  /* 0x0000004009207812 */ /* 0x000fe200078efcff */
[----:B------:R-:W-:Y:S01]  /*0bf0*/  @!P4 IMAD.IADD R8, R8, 0x1, -R23 ;  /* 0x000000010808c824 */ /* 0x000fe200078e0a17 */
[C---:B------:R-:W-:Y:S01]  /*0c00*/  ISETP.GT.U32.AND P4, PT, R23.reuse, R10, PT ;  /* 0x0000000a1700720c */ /* 0x040fe20003f84070 */
[----:B------:R-:W-:Y:S01]  /*0c10*/  IMAD R11, R23, R5, R12 ;  /* 0x00000005170b7224 */ /* 0x000fe200078e020c */
[----:B------:R-:W-:Y:S01]  /*0c20*/  LOP3.LUT R33, R9, 0x48, RZ, 0xfc, !PT ;  /* 0x0000004809217812 */ /* 0x000fe200078efcff */
[----:B------:R-:W-:Y:S01]  /*0c30*/  IMAD.HI.U32 R5, R7, R16, RZ ;  /* 0x0000001007057227 */ /* 0x000fe200078e00ff */
[----:B------:R-:W-:Y:S01]  /*0c40*/  LOP3.LUT R36, R9, 0x60, RZ, 0xfc, !PT ;  /* 0x0000006009247812 */ /* 0x000fe200078efcff */
[----:B------:R-:W-:Y:S01]  /*0c50*/  USHF.L.U32 UR5, UR9, 0x5, URZ ;  /* 0x0000000509057899 */ /* 0x000fe200080006ff */
[----:B------:R-:W-:Y:S01]  /*0c60*/  ISETP.GT.U32.AND P2, PT, R23, R8, PT ;  /* 0x000000081700720c */ /* 0x000fe20003f44070 */
[----:B------:R-:W-:Y:S01]  /*0c70*/  IMAD.HI.U32 R12, R7, R18, RZ ;  /* 0x00000012070c7227 */ /* 0x000fe200078e00ff */
[----:B------:R-:W-:Y:S01]  /*0c80*/  IABS R20, R33 ;  /* 0x0000002100147213 */ /* 0x000fe20000000000 */
[----:B------:R-:W-:Y:S01]  /*0c90*/  ULOP3.LUT UR4, UR4, 0x600000, URZ, 0xc0, !UPT ;  /* 0x0060000004047892 */ /* 0x000fe2000f8ec0ff */
[----:B------:R-:W-:Y:S01]  /*0ca0*/  LOP3.LUT R34, R9, 0x50, RZ, 0xfc, !PT ;  /* 0x0000005009227812 */ /* 0x000fe200078efcff */
[----:B------:R-:W-:Y:S01]  /*0cb0*/  @!P6 IMAD.IADD R6, R6, 0x1, -R13 ;  /* 0x000000010606e824 */ /* 0x000fe200078e0a0d */
[----:B------:R-:W-:Y:S01]  /*0cc0*/  ISETP.GT.U32.AND P6, PT, R23, R11, PT ;  /* 0x0000000b1700720c */ /* 0x000fe20003fc4070 */
[----:B------:R-:W-:Y:S01]  /*0cd0*/  IMAD.MOV R13, RZ, RZ, -R5 ;  /* 0x000000ffff0d7224 */ /* 0x000fe200078e0a05 */
[----:B------:R-:W-:Y:S01]  /*0ce0*/  IABS R24, R36 ;  /* 0x0000002400187213 */ /* 0x000fe20000000000 */
[----:B------:R-:W-:Y:S01]  /*0cf0*/  IMAD.MOV R15, RZ, RZ, -R12 ;  /* 0x000000ffff0f7224 */ /* 0x000fe200078e0a0c */
[----:B------:R-:W-:Y:S01]  /*0d00*/  LOP3.LUT R37, R9, 0x68, RZ, 0xfc, !PT ;  /* 0x0000006809257812 */ /* 0x000fe200078efcff */
[----:B------:R-:W-:Y:S01]  /*0d10*/  IMAD R12, R23, R13, R16 ;  /* 0x0000000d170c7224 */ /* 0x000fe200078e0210 */
[----:B------:R-:W-:Y:S01]  /*0d20*/  IABS R22, R34 ;  /* 0x0000002200167213 */ /* 0x000fe20000000000 */
[--C-:B------:R-:W-:Y:S01]  /*0d30*/  @!P4 IMAD.IADD R10, R10, 0x1, -R23.reuse ;  /* 0x000000010a0ac824 */ /* 0x100fe200078e0a17 */
[----:B------:R-:W-:Y:S01]  /*0d40*/  IABS R26, R37 ;  /* 0x00000025001a7213 */ /* 0x000fe20000000000 */
[----:B------:R-:W-:Y:S01]  /*0d50*/  IMAD.HI.U32 R4, R7, R14, RZ ;  /* 0x0000000e07047227 */ /* 0x000fe200078e00ff */
[----:B------:R-:W-:Y:S01]  /*0d60*/  ISETP.GT.U32.AND P4, PT, R23, R12, PT ;  /* 0x0000000c1700720c */ /* 0x000fe20003f84070 */
[----:B------:R-:W-:Y:S01]  /*0d70*/  ULOP3.LUT UR5, UR5, 0x80, URZ, 0xc0, !UPT ;  /* 0x0000008005057892 */ /* 0x000fe2000f8ec0ff */
[----:B------:R-:W-:Y:S01]  /*0d80*/  LOP3.LUT R38, R9, 0x70, RZ, 0xfc, !PT ;  /* 0x0000007009267812 */ /* 0x000fe200078efcff */
[----:B------:R-:W-:Y:S01]  /*0d90*/  @!P6 IMAD.IADD R11, R11, 0x1, -R23 ;  /* 0x000000010b0be824 */ /* 0x000fe200078e0a17 */
[C---:B------:R-:W-:Y:S01]  /*0da0*/  ISETP.GT.U32.AND P6, PT, R23.reuse, R10, PT ;  /* 0x0000000a1700720c */ /* 0x040fe20003fc4070 */
[----:B------:R-:W-:Y:S01]  /*0db0*/  IMAD R13, R23, R15, R18 ;  /* 0x0000000f170d7224 */ /* 0x000fe200078e0212 */
[----:B------:R-:W-:Y:S01]  /*0dc0*/  IABS R18, R32 ;  /* 0x0000002000127213 */ /* 0x000fe20000000000 */
[----:B------:R-:W-:Y:S01]  /*0dd0*/  IMAD.MOV R4, RZ, RZ, -R4 ;  /* 0x000000ffff047224 */ /* 0x000fe200078e0a04 */
[----:B------:R-:W-:Y:S01]  /*0de0*/  IABS R28, R38 ;  /* 0x00000026001c7213 */ /* 0x000fe20000000000 */
[----:B------:R-:W-:-:S04]  /*0df0*/  IMAD.HI.U32 R16, R7, R24, RZ ;  /* 0x0000001807107227 */ /* 0x000fc800078e00ff */
[--C-:B------:R-:W-:Y:S01]  /*0e00*/  @!P4 IMAD.IADD R12, R12, 0x1, -R23.reuse ;  /* 0x000000010c0cc824 */ /* 0x100fe200078e0a17 */
[C---:B------:R-:W-:Y:S01]  /*0e10*/  ISETP.GT.U32.AND P4, PT, R23.reuse, R11, PT ;  /* 0x0000000b1700720c */ /* 0x040fe20003f84070 */
[C---:B------:R-:W-:Y:S02]  /*0e20*/  IMAD R5, R23.reuse, R4, R14 ;  /* 0x0000000417057224 */ /* 0x040fe400078e020e */
[----:B------:R-:W-:Y:S01]  /*0e30*/  @!P6 IMAD.IADD R10, R10, 0x1, -R23 ;  /* 0x000000010a0ae824 */ /* 0x000fe200078e0a17 */
[----:B------:R-:W-:Y:S01]  /*0e40*/  ISETP.GT.U32.AND P6, PT, R23, R12, PT ;  /* 0x0000000c1700720c */ /* 0x000fe20003fc4070 */
[----:B------:R-:W-:-:S04]  /*0e50*/  IMAD.HI.U32 R4, R7, R18, RZ ;  /* 0x0000001207047227 */ /* 0x000fc800078e00ff */
[----:B------:R-:W-:Y:S02]  /*0e60*/  IMAD.MOV R15, RZ, RZ, -R4 ;  /* 0x000000ffff0f7224 */ /* 0x000fe400078e0a04 */
[----:B------:R-:W-:-:S04]  /*0e70*/  IMAD.HI.U32 R4, R7, R20, RZ ;  /* 0x0000001407047227 */ /* 0x000fc800078e00ff */
[--C-:B------:R-:W-:Y:S01]  /*0e80*/  @!P4 IMAD.IADD R11, R11, 0x1, -R23.reuse ;  /* 0x000000010b0bc824 */ /* 0x100fe200078e0a17 */
[C---:B------:R-:W-:Y:S01]  /*0e90*/  ISETP.GT.U32.AND P4, PT, R23.reuse, R13, PT ;  /* 0x0000000d1700720c */ /* 0x040fe20003f84070 */
[C---:B------:R-:W-:Y:S02]  /*0ea0*/  IMAD R15, R23.reuse, R15, R18 ;  /* 0x0000000f170f7224 */ /* 0x040fe400078e0212 */
[----:B------:R-:W-:Y:S02]  /*0eb0*/  IMAD.MOV R4, RZ, RZ, -R4 ;  /* 0x000000ffff047224 */ /* 0x000fe400078e0a04 */
[----:B------:R-:W-:Y:S01]  /*0ec0*/  @!P6 IMAD.IADD R12, R12, 0x1, -R23 ;  /* 0x000000010c0ce824 */ /* 0x000fe200078e0a17 */
[----:B------:R-:W-:Y:S01]  /*0ed0*/  ISETP.GT.U32.AND P6, PT, R23, R15, PT ;  /* 0x0000000f1700720c */ /* 0x000fe20003fc4070 */
[----:B------:R-:W-:-:S04]  /*0ee0*/  IMAD.HI.U32 R14, R7, R22, RZ ;  /* 0x00000016070e7227 */ /* 0x000fc800078e00ff */
[----:B------:R-:W-:Y:S02]  /*0ef0*/  IMAD.MOV R19, RZ, RZ, -R16 ;  /* 0x000000ffff137224 */ /* 0x000fe400078e0a10 */
[----:B------:R-:W-:Y:S01]  /*0f00*/  @!P2 IMAD.IADD R8, R8, 0x1, -R23 ;  /* 0x000000010808a824 */ /* 0x000fe200078e0a17 */
[----:B------:R-:W-:Y:S01]  /*0f10*/  ISETP.GE.AND P2, PT, R17, RZ, PT ;  /* 0x000000ff1100720c */ /* 0x000fe20003f46270 */
[----:B------:R-:W-:Y:S02]  /*0f20*/  IMAD R16, R23, R4, R20 ;  /* 0x0000000417107224 */ /* 0x000fe400078e0214 */
[----:B------:R-:W-:-:S04]  /*0f30*/  IMAD.HI.U32 R17, R7, R26, RZ ;  /* 0x0000001a07117227 */ /* 0x000fc800078e00ff */
[----:B------:R-:W-:Y:S02]  /*0f40*/  IMAD.MOV R14, RZ, RZ, -R14 ;  /* 0x000000ffff0e7224 */ /* 0x000fe400078e0a0e */
[----:B------:R-:W-:Y:S01]  /*0f50*/  @!P4 IMAD.IADD R13, R13, 0x1, -R23 ;  /* 0x000000010d0dc824 */ /* 0x000fe200078e0a17 */
[C---:B------:R-:W-:Y:S01]  /*0f60*/  ISETP.GT.U32.AND P4, PT, R23.reuse, R16, PT ;  /* 0x000000101700720c */ /* 0x040fe20003f84070 */
[----:B------:R-:W-:Y:S02]  /*0f70*/  IMAD.MOV R18, RZ, RZ, -R17 ;  /* 0x000000ffff127224 */ /* 0x000fe400078e0a11 */
[----:B------:R-:W-:Y:S02]  /*0f80*/  IMAD R17, R23, R14, R22 ;  /* 0x0000000e17117224 */ /* 0x000fe400078e0216 */
[----:B------:R-:W-:Y:S02]  /*0f90*/  @!P6 IMAD.IADD R15, R15, 0x1, -R23 ;  /* 0x000000010f0fe824 */ /* 0x000fe400078e0a17 */
[C---:B------:R-:W-:Y:S01]  /*0fa0*/  IMAD R19, R23.reuse, R19, R24 ;  /* 0x0000001317137224 */ /* 0x040fe200078e0218 */
[C---:B------:R-:W-:Y:S01]  /*0fb0*/  ISETP.GT.U32.AND P6, PT, R23.reuse, R17, PT ;  /* 0x000000111700720c */ /* 0x040fe20003fc4070 */
[----:B------:R-:W-:-:S02]  /*0fc0*/  IMAD R20, R23, R18, R26 ;  /* 0x0000001217147224 */ /* 0x000fc400078e021a */
[----:B------:R-:W-:Y:S02]  /*0fd0*/  VIADD R4, R0, UR9 ;  /* 0x0000000900047c36 */ /* 0x000fe40008000000 */
[--C-:B------:R-:W-:Y:S01]  /*0fe0*/  @!P4 IMAD.IADD R16, R16, 0x1, -R23.reuse ;  /* 0x000000011010c824 */ /* 0x100fe200078e0a17 */
[----:B------:R-:W-:Y:S01]  /*0ff0*/  ISETP.GT.U32.AND P4, PT, R23, R19, PT ;  /* 0x000000131700720c */ /* 0x000fe20003f84070 */
[C---:B------:R-:W-:Y:S02]  /*1000*/  VIADD R29, R4.reuse, 0x18 ;  /* 0x00000018041d7836 */ /* 0x040fe40000000000 */
[C---:B------:R-:W-:Y:S02]  /*1010*/  VIADD R31, R4.reuse, 0x38 ;  /* 0x00000038041f7836 */ /* 0x040fe40000000000 */
[C---:B------:R-:W-:Y:S01]  /*1020*/  VIADD R35, R4.reuse, 0x58 ;  /* 0x0000005804237836 */ /* 0x040fe20000000000 */
[----:B------:R-:W-:Y:S01]  /*1030*/  IABS R22, R29 ;  /* 0x0000001d00167213 */ /* 0x000fe20000000000 */
[----:B------:R-:W-:Y:S01]  /*1040*/  @!P6 IMAD.IADD R17, R17, 0x1, -R23 ;  /* 0x000000011111e824 */ /* 0x000fe200078e0a17 */
[----:B------:R-:W-:Y:S01]  /*1050*/  ISETP.GT.U32.AND P6, PT, R23, R20, PT ;  /* 0x000000141700720c */ /* 0x000fe20003fc4070 */
[----:B------:R-:W-:Y:S01]  /*1060*/  VIADD R27, R4, 0x78 ;  /* 0x00000078041b7836 */ /* 0x000fe20000000000 */
[----:B------:R-:W-:Y:S01]  /*1070*/  IABS R24, R31 ;  /* 0x0000001f00187213 */ /* 0x000fe20000000000 */
[----:B------:R-:W-:Y:S01]  /*1080*/  IMAD.HI.U32 R21, R7, R28, RZ ;  /* 0x0000001c07157227 */ /* 0x000fe200078e00ff */
[----:B------:R-:W-:-:S02]  /*1090*/  IABS R26, R35 ;  /* 0x00000023001a7213 */ /* 0x000fc40000000000 */
[----:B------:R-:W-:Y:S01]  /*10a0*/  IABS R30, R27 ;  /* 0x0000001b001e7213 */ /* 0x000fe20000000000 */
[----:B------:R-:W-:Y:S01]  /*10b0*/  @!P4 IMAD.IADD R19, R19, 0x1, -R23 ;  /* 0x000000011313c824 */ /* 0x000fe200078e0a17 */
[----:B------:R-:W-:Y:S01]  /*10c0*/  ISETP.GT.U32.AND P4, PT, R23, R5, PT ;  /* 0x000000051700720c */ /* 0x000fe20003f84070 */
[----:B------:R-:W-:-:S04]  /*10d0*/  IMAD.HI.U32 R4, R7, R22, RZ ;  /* 0x0000001607047227 */ /* 0x000fc800078e00ff */
[----:B------:R-:W-:Y:S01]  /*10e0*/  @!P6 IMAD.IADD R20, R20, 0x1, -R23 ;  /* 0x000000011414e824 */ /* 0x000fe200078e0a17 */
[C---:B------:R-:W-:Y:S01]  /*10f0*/  ISETP.GT.U32.AND P6, PT, R23.reuse, R13, PT ;  /* 0x0000000d1700720c */ /* 0x040fe20003fc4070 */
[----:B------:R-:W-:Y:S02]  /*1100*/  IMAD.MOV R21, RZ, RZ, -R21 ;  /* 0x000000ffff157224 */ /* 0x000fe400078e0a15 */
[----:B------:R-:W-:Y:S02]  /*1110*/  IMAD.MOV R4, RZ, RZ, -R4 ;  /* 0x000000ffff047224 */ /* 0x000fe400078e0a04 */
[----:B------:R-:W-:Y:S01]  /*1120*/  @!P0 IMAD.MOV R12, RZ, RZ, -R12 ;  /* 0x000000ffff0c8224 */ /* 0x000fe200078e0a0c */
[----:B------:R-:W-:Y:S01]  /*1130*/  ISETP.GT.U32.AND P0, PT, R23, R20, PT ;  /* 0x000000141700720c */ /* 0x000fe20003f04070 */
[----:B------:R-:W-:Y:S01]  /*1140*/  @!P4 IMAD.IADD R5, R5, 0x1, -R23 ;  /* 0x000000010505c824 */ /* 0x000fe200078e0a17 */
[----:B------:R-:W-:Y:S01]  /*1150*/  ISETP.GT.U32.AND P4, PT, R23, R15, PT ;  /* 0x0000000f1700720c */ /* 0x000fe20003f84070 */
[----:B------:R-:W-:-:S04]  /*1160*/  IMAD.HI.U32 R14, R7, R24, RZ ;  /* 0x00000018070e7227 */ /* 0x000fc800078e00ff */
[----:B------:R-:W-:-:S04]  /*1170*/  IMAD.HI.U32 R18, R7, R26, RZ ;  /* 0x0000001a07127227 */ /* 0x000fc800078e00ff */
[----:B------:R-:W-:Y:S02]  /*1180*/  IMAD R21, R23, R21, R28 ;  /* 0x0000001517157224 */ /* 0x000fe400078e021c */
[----:B------:R-:W-:Y:S01]  /*1190*/  @!P6 IMAD.IADD R13, R13, 0x1, -R23 ;  /* 0x000000010d0de824 */ /* 0x000fe200078e0a17 */
[----:B------:R-:W-:Y:S01]  /*11a0*/  ISETP.GT.U32.AND P6, PT, R23, R19, PT ;  /* 0x000000131700720c */ /* 0x000fe20003fc4070 */
[----:B------:R-:W-:-:S04]  /*11b0*/  IMAD.HI.U32 R7, R7, R30, RZ ;  /* 0x0000001e07077227 */ /* 0x000fc800078e00ff */
[C---:B------:R-:W-:Y:S02]  /*11c0*/  IMAD R4, R23.reuse, R4, R22 ;  /* 0x0000000417047224 */ /* 0x040fe400078e0216 */
[----:B------:R-:W-:Y:S01]  /*11d0*/  @!P1 IMAD.MOV R8, RZ, RZ, -R8 ;  /* 0x000000ffff089224 */ /* 0x000fe200078e0a08 */
[C---:B------:R-:W-:Y:S01]  /*11e0*/  ISETP.GT.U32.AND P1, PT, R23.reuse, R16, PT ;  /* 0x000000101700720c */ /* 0x040fe20003f24070 */
[----:B------:R-:W-:Y:S01]  /*11f0*/  @!P2 IMAD.MOV R13, RZ, RZ, -R13 ;  /* 0x000000ffff0da224 */ /* 0x000fe200078e0a0d */
[----:B------:R-:W-:Y:S01]  /*1200*/  ISETP.GT.U32.AND P2, PT, R23, R21, PT ;  /* 0x000000151700720c */ /* 0x000fe20003f44070 */
[----:B------:R-:W-:Y:S02]  /*1210*/  IMAD.MOV R25, RZ, RZ, -R7 ;  /* 0x000000ffff197224 */ /* 0x000fe400078e0a07 */
[----:B------:R-:W-:Y:S01]  /*1220*/  @!P4 IMAD.IADD R15, R15, 0x1, -R23 ;  /* 0x000000010f0fc824 */ /* 0x000fe200078e0a17 */
[----:B------:R-:W-:Y:S01]  /*1230*/  ISETP.GT.U32.AND P4, PT, R23, R4, PT ;  /* 0x000000041700720c */ /* 0x000fe20003f84070 */
[----:B------:R-:W-:-:S02]  /*1240*/  IMAD.MOV R14, RZ, RZ, -R14 ;  /* 0x000000ffff0e7224 */ /* 0x000fc400078e0a0e */
[C---:B------:R-:W-:Y:S02]  /*1250*/  IMAD R22, R23.reuse, R25, R30 ;  /* 0x0000001917167224 */ /* 0x040fe400078e021e */
[----:B------:R-:W-:Y:S01]  /*1260*/  @!P3 IMAD.MOV R10, RZ, RZ, -R10 ;  /* 0x000000ffff0ab224 */ /* 0x000fe200078e0a0a */
[C---:B------:R-:W-:Y:S01]  /*1270*/  ISETP.GT.U32.AND P3, PT, R23.reuse, R17, PT ;  /* 0x000000111700720c */ /* 0x040fe20003f64070 */
[C---:B------:R-:W-:Y:S02]  /*1280*/  IMAD R7, R23.reuse, R14, R24 ;  /* 0x0000000e17077224 */ /* 0x040fe400078e0218 */
[----:B------:R-:W-:Y:S01]  /*1290*/  @!P0 IMAD.IADD R20, R20, 0x1, -R23 ;  /* 0x0000000114148824 */ /* 0x000fe200078e0a17 */
[C---:B------:R-:W-:Y:S01]  /*12a0*/  ISETP.GT.U32.AND P0, PT, R23.reuse, R22, PT ;  /* 0x000000161700720c */ /* 0x040fe20003f04070 */
[----:B------:R-:W-:Y:S01]  /*12b0*/  @!P5 IMAD.MOV R11, RZ, RZ, -R11 ;  /* 0x000000ffff0bd224 */ /* 0x000fe200078e0a0b */
[C---:B------:R-:W-:Y:S01]  /*12c0*/  ISETP.GT.U32.AND P5, PT, R23.reuse, R5, PT ;  /* 0x000000051700720c */ /* 0x040fe20003fa4070 */
[--C-:B------:R-:W-:Y:S01]  /*12d0*/  @!P1 IMAD.IADD R16, R16, 0x1, -R23.reuse ;  /* 0x0000000110109824 */ /* 0x100fe200078e0a17 */
[----:B------:R-:W-:Y:S01]  /*12e0*/  ISETP.GT.U32.AND P1, PT, R23, R7, PT ;  /* 0x000000071700720c */ /* 0x000fe20003f24070 */
[----:B------:R-:W-:Y:S01]  /*12f0*/  IMAD.MOV R18, RZ, RZ, -R18 ;  /* 0x000000ffff127224 */ /* 0x000fe200078e0a12 */
[----:B------:R-:W0:Y:S01]  /*1300*/  LDS R24, [UR11] ;  /* 0x0000000bff187984 */ /* 0x000e220008000800 */
[--C-:B------:R-:W-:Y:S01]  /*1310*/  @!P2 IMAD.IADD R21, R21, 0x1, -R23.reuse ;  /* 0x000000011515a824 */ /* 0x100fe200078e0a17 */
[----:B------:R-:W-:Y:S01]  /*1320*/  ISETP.GE.AND P2, PT, R33, RZ, PT ;  /* 0x000000ff2100720c */ /* 0x000fe20003f46270 */
[----:B------:R-:W-:Y:S01]  /*1330*/  @!P4 IMAD.IADD R4, R4, 0x1, -R23 ;  /* 0x000000010404c824 */ /* 0x000fe200078e0a17 */
[----:B------:R-:W-:Y:S01]  /*1340*/  ISETP.GE.AND P4, PT, R34, RZ, PT ;  /* 0x000000ff2200720c */ /* 0x000fe20003f86270 */
[----:B------:R-:W-:-:S02]  /*1350*/  IMAD R14, R23, R18, R26 ;  /* 0x00000012170e7224 */ /* 0x000fc400078e021a */
[--C-:B------:R-:W-:Y:S02]  /*1360*/  @!P3 IMAD.IADD R17, R17, 0x1, -R23.reuse ;  /* 0x000000011111b824 */ /* 0x100fe400078e0a17 */
[--C-:B------:R-:W-:Y:S01]  /*1370*/  @!P0 IMAD.IADD R22, R22, 0x1, -R23.reuse ;  /* 0x0000000116168824 */ /* 0x100fe200078e0a17 */
[----:B------:R-:W-:Y:S01]  /*1380*/  ISETP.GT.U32.AND P3, PT, R23, R14, PT ;  /* 0x0000000e1700720c */ /* 0x000fe20003f64070 */
[--C-:B------:R-:W-:Y:S01]  /*1390*/  @!P5 IMAD.IADD R5, R5, 0x1, -R23.reuse ;  /* 0x000000010505d824 */ /* 0x100fe200078e0a17 */
[----:B------:R-:W-:Y:S01]  /*13a0*/  ISETP.GT.U32.AND P0, PT, R23, R21, PT ;  /* 0x000000151700720c */ /* 0x000fe20003f04070 */
[--C-:B------:R-:W-:Y:S01]  /*13b0*/  @!P1 IMAD.IADD R7, R7, 0x1, -R23.reuse ;  /* 0x0000000107079824 */ /* 0x100fe200078e0a17 */
[----:B------:R-:W-:Y:S01]  /*13c0*/  ISETP.GE.AND P5, PT, R32, RZ, PT ;  /* 0x000000ff2000720c */ /* 0x000fe20003fa6270 */
[----:B------:R-:W-:Y:S01]  /*13d0*/  @!P2 IMAD.MOV R16, RZ, RZ, -R16 ;  /* 0x000000ffff10a224 */ /* 0x000fe200078e0a10 */
[----:B------:R-:W-:Y:S01]  /*13e0*/  ISETP.GT.U32.AND P2, PT, R23, R4, PT ;  /* 0x000000041700720c */ /* 0x000fe20003f44070 */
[----:B------:R-:W-:Y:S01]  /*13f0*/  @!P6 IMAD.IADD R19, R19, 0x1, -R23 ;  /* 0x000000011313e824 */ /* 0x000fe200078e0a17 */
[----:B------:R-:W-:Y:S01]  /*1400*/  ISETP.GE.AND P6, PT, R9, RZ, PT ;  /* 0x000000ff0900720c */ /* 0x000fe20003fc6270 */
[----:B------:R-:W-:Y:S01]  /*1410*/  @!P4 IMAD.MOV R17, RZ, RZ, -R17 ;  /* 0x000000ffff11c224 */ /* 0x000fe200078e0a11 */
[----:B------:R-:W-:Y:S01]  /*1420*/  ISETP.GT.U32.AND P4, PT, R23, R7, PT ;  /* 0x000000071700720c */ /* 0x000fe20003f84070 */
[----:B------:R-:W-:Y:S01]  /*1430*/  IMAD.MOV.U32 R30, RZ, RZ, R5 ;  /* 0x000000ffff1e7224 */ /* 0x000fe200078e0005 */
[----:B------:R-:W-:Y:S01]  /*1440*/  ISETP.GE.AND P1, PT, R36, RZ, PT ;  /* 0x000000ff2400720c */ /* 0x000fe20003f26270 */
[--C-:B------:R-:W-:Y:S01]  /*1450*/  @!P3 IMAD.IADD R14, R14, 0x1, -R23.reuse ;  /* 0x000000010e0eb824 */ /* 0x100fe200078e0a17 */
[----:B------:R-:W-:Y:S01]  /*1460*/  ISETP.GE.AND P3, PT, R37, RZ, PT ;  /* 0x000000ff2500720c */ /* 0x000fe20003f66270 */
[----:B------:R-:W-:Y:S01]  /*1470*/  @!P0 IMAD.IADD R21, R21, 0x1, -R23 ;  /* 0x0000000115158824 */ /* 0x000fe200078e0a17 */
[----:B------:R-:W-:Y:S01]  /*1480*/  ISETP.GE.AND P0, PT, R29, RZ, PT ;  /* 0x000000ff1d00720c */ /* 0x000fe20003f06270 */
[----:B------:R-:W-:Y:S01]  /*1490*/  @!P5 IMAD.MOV R15, RZ, RZ, -R15 ;  /* 0x000000ffff0fd224 */ /* 0x000fe200078e0a0f */
[----:B------:R-:W-:Y:S01]  /*14a0*/  BAR.SYNC.DEFER_BLOCKING 0x0 ;  /* 0x0000000000007b1d */ /* 0x000fe20000010000 */
[----:B------:R-:W-:Y:S01]  /*14b0*/  ISETP.GT.U32.AND P5, PT, R23, R14, PT ;  /* 0x0000000e1700720c */ /* 0x000fe20003fa4070 */
[--C-:B------:R-:W-:Y:S01]  /*14c0*/  @!P2 IMAD.IADD R4, R4, 0x1, -R23.reuse ;  /* 0x000000010404a824 */ /* 0x100fe200078e0a17 */
[----:B------:R-:W-:Y:S01]  /*14d0*/  ISETP.GE.AND P2, PT, R31, RZ, PT ;  /* 0x000000ff1f00720c */ /* 0x000fe20003f46270 */
[----:B------:R-:W-:Y:S01]  /*14e0*/  @!P6 IMAD.MOV R30, RZ, RZ, -R30 ;  /* 0x000000ffff1ee224 */ /* 0x000fe200078e0a1e */
[----:B------:R-:W-:Y:S01]  /*14f0*/  ISETP.GE.AND P6, PT, R38, RZ, PT ;  /* 0x000000ff2600720c */ /* 0x000fe20003fc6270 */
[----:B------:R-:W-:Y:S01]  /*1500*/  @!P4 IMAD.IADD R7, R7, 0x1, -R23 ;  /* 0x000000010707c824 */ /* 0x000fe200078e0a17 */
[----:B------:R-:W-:Y:S01]  /*1510*/  ISETP.GE.AND P4, PT, R35, RZ, PT ;  /* 0x000000ff2300720c */ /* 0x000fe20003f86270 */
[----:B------:R-:W-:Y:S01]  /*1520*/  @!P1 IMAD.MOV R19, RZ, RZ, -R19 ;  /* 0x000000ffff139224 */ /* 0x000fe200078e0a13 */
[----:B------:R-:W-:Y:S01]  /*1530*/  ISETP.GT.U32.AND P1, PT, R23, R22, PT ;  /* 0x000000161700720c */ /* 0x000fe20003f24070 */
[----:B------:R-:W-:-:S02]  /*1540*/  IMAD.MOV.U32 R38, RZ, RZ, R4 ;  /* 0x000000ffff267224 */ /* 0x000fc400078e0004 */
[----:B------:R-:W-:Y:S01]  /*1550*/  VIADD R4, R111, 0xfffffffe ;  /* 0xfffffffe6f047836 */ /* 0x000fe20000000000 */
[----:B0-----:R-:W-:Y:S01]  /*1560*/  R2UR UR10, R24 ;  /* 0x00000000180a72ca */ /* 0x001fe200000e0000 */
[----:B------:R-:W-:Y:S02]  /*1570*/  @!P0 IMAD.MOV R38, RZ, RZ, -R38 ;  /* 0x000000ffff268224 */ /* 0x000fe400078e0a26 */
[----:B------:R-:W-:Y:S01]  /*1580*/  @!P5 IMAD.IADD R14, R14, 0x1, -R23 ;  /* 0x000000010e0ed824 */ /* 0x000fe200078e0a17 */
[----:B------:R-:W-:Y:S01]  /*1590*/  ISETP.GE.U32.AND P0, PT, R4, 0x7fffffdf, PT ;  /* 0x7fffffdf0400780c */ /* 0x000fe20003f06070 */
[----:B------:R-:W-:Y:S01]  /*15a0*/  IMAD.MOV.U32 R18, RZ, RZ, R20 ;  /* 0x000000ffff127224 */ /* 0x000fe200078e0014 */
[----:B------:R-:W0:Y:S01]  /*15b0*/  LDC.64 R4, c[0x0][0x3a8] ;  /* 0x0000ea00ff047b82 */ /* 0x000e220000000a00 */
[----:B------:R-:W-:Y:S01]  /*15c0*/  ISETP.GE.AND P5, PT, R27, RZ, PT ;  /* 0x000000ff1b00720c */ /* 0x000fe20003fa6270 */
[----:B------:R-:W-:Y:S01]  /*15d0*/  @!P2 IMAD.MOV R7, RZ, RZ, -R7 ;  /* 0x000000ffff07a224 */ /* 0x000fe200078e0a07 */
[----:B------:R-:W-:Y:S01]  /*15e0*/  ISETP.GE.AND P2, PT, R2, RZ, PT ;  /* 0x000000ff0200720c */ /* 0x000fe20003f46270 */
[----:B------:R-:W-:Y:S01]  /*15f0*/  @!P3 IMAD.MOV R18, RZ, RZ, -R18 ;  /* 0x000000ffff12b224 */ /* 0x000fe200078e0a12 */
[----:B------:R-:W-:Y:S01]  /*1600*/  ISETP.NE.U32.AND P3, PT, R3, RZ, PT ;  /* 0x000000ff0300720c */ /* 0x000fe20003f65070 */
[----:B------:R-:W-:Y:S01]  /*1610*/  @!P4 IMAD.MOV R14, RZ, RZ, -R14 ;  /* 0x000000ffff0ec224 */ /* 0x000fe200078e0a0e */
[----:B------:R-:W-:Y:S01]  /*1620*/  ISETP.NE.AND P4, PT, R42, RZ, PT ;  /* 0x000000ff2a00720c */ /* 0x000fe20003f85270 */
[----:B------:R-:W-:-:S02]  /*1630*/  @!P1 IMAD.IADD R22, R22, 0x1, -R23 ;  /* 0x0000000116169824 */ /* 0x000fc400078e0a17 */
[----:B------:R-:W-:Y:S02]  /*1640*/  VIADD R3, R111, 0xffffffff ;  /* 0xffffffff6f037836 */ /* 0x000fe40000000000 */
[----:B------:R-:W-:Y:S02]  /*1650*/  IMAD.MOV.U32 R40, RZ, RZ, R22 ;  /* 0x000000ffff287224 */ /* 0x000fe400078e0016 */
[----:B------:R-:W-:Y:S01]  /*1660*/  @!P6 IMAD.MOV R21, RZ, RZ, -R21 ;  /* 0x000000ffff15e224 */ /* 0x000fe200078e0a15 */
[----:B------:R-:W-:Y:S01]  /*1670*/  ISETP.GE.U32.AND P1, PT, R3, 0x7fffffe0, PT ;  /* 0x7fffffe00300780c */ /* 0x000fe20003f26070 */
[----:B------:R-:W-:Y:S01]  /*1680*/  @!P5 IMAD.MOV R40, RZ, RZ, -R40 ;  /* 0x000000ffff28d224 */ /* 0x000fe200078e0a28 */
[----:B------:R-:W-:Y:S01]  /*1690*/  ISETP.NE.AND P6, PT, R43, RZ, PT ;  /* 0x000000ff2b00720c */ /* 0x000fe20003fc5270 */
[----:B------:R-:W-:Y:S01]  /*16a0*/  @!P2 IMAD.MOV R6, RZ, RZ, -R6 ;  /* 0x000000ffff06a224 */ /* 0x000fe200078e0a06 */
[----:B------:R-:W-:Y:S02]  /*16b0*/  LOP3.LUT R3, RZ, R43, RZ, 0x33, !PT ;  /* 0x0000002bff037212 */ /* 0x000fe400078e33ff */
[----:B------:R-:W-:-:S02]  /*16c0*/  @!P4 LOP3.LUT R6, RZ, R42, RZ, 0x33, !PT ;  /* 0x0000002aff06c212 */ /* 0x000fc400078e33ff */
[C---:B------:R-:W-:Y:S02]  /*16d0*/  SEL R26, R3.reuse, R8, !P6 ;  /* 0x00000008031a7207 */ /* 0x040fe40007000000 */
[C---:B------:R-:W-:Y:S02]  /*16e0*/  SEL R32, R3.reuse, R10, !P6 ;  /* 0x0000000a03207207 */ /* 0x040fe40007000000 */
[C---:B------:R-:W-:Y:S02]  /*16f0*/  SEL R36, R3.reuse, R11, !P6 ;  /* 0x0000000b03247207 */ /* 0x040fe40007000000 */
[C---:B------:R-:W-:Y:S02]  /*1700*/  SEL R34, R3.reuse, R12, !P6 ;  /* 0x0000000c03227207 */ /* 0x040fe40007000000 */
[C---:B------:R-:W-:Y:S02]  /*1710*/  SEL R8, R3.reuse, R13, !P6 ;  /* 0x0000000d03087207 */ /* 0x040fe40007000000 */
[----:B------:R-:W-:-:S02]  /*1720*/  SEL R30, R3, R30, !P6 ;  /* 0x0000001e031e7207 */ /* 0x000fc40007000000 */
        /* <DEDUP_REMOVED lines=9> */
[----:B------:R-:W-:Y:S01]  /*17c0*/  SEL R10, R3, R40, !P6 ;  /* 0x00000028030a7207 */ /* 0x000fe20007000000 */
[----:B0--34-:R-:W-:Y:S06]  /*17d0*/  BRA.U UP0, `(.L_x_5) ;  /* 0x0000000100187547 */ /* 0x019fec000b800000 */
[----:B------:R-:W-:Y:S01]  /*17e0*/  ELECT P2, URZ, PT ;  /* 0x0000000000ff782f */ /* 0x000fe20003840000 */
[----:B------:R-:W-:Y:S01]  /*17f0*/  IMAD.MOV.U32 R3, RZ, RZ, 0x1 ;  /* 0x00000001ff037424 */ /* 0x000fe200078e00ff */
[----:B------:R-:W-:Y:S01]  /*1800*/  UMOV UR7, 0x40 ;  /* 0x0000004000077882 */ /* 0x000fe20000000000 */
[----:B------:R-:W-:Y:S01]  /*1810*/  UVIRTCOUNT.DEALLOC.SMPOOL 0x80 ;  /* 0x000000800000784c */ /* 0x000fe20000000000 */
[----:B------:R-:W-:-:S09]  /*1820*/  ULEA UR7, UR6, UR7, 0x18 ;  /* 0x0000000706077291 */ /* 0x000fd2000f8ec0ff */
[----:B------:R0:W-:Y:S03]  /*1830*/  @P2 STS.U8 [UR7], R3 ;  /* 0x00000003ff002988 */ /* 0x0001e60008000007 */
.L_x_5:
[----:B------:R-:W-:Y:S01]  /*1840*/  UIADD3 UR12, UPT, UPT, UR5, UR4, UR10 ;  /* 0x00000004050c7290 */ /* 0x000fe2000fffe00a */
[----:B------:R-:W-:Y:S01]  /*1850*/  IMAD R56, R6, UR14, RZ ;  /* 0x0000000e06387c24 */ /* 0x000fe2000f8e02ff */
[----:B------:R-:W-:Y:S01]  /*1860*/  VOTEU.ALL UP1, P3 ;  /* 0x0000000000ff7886 */ /* 0x000fe20001820000 */
[----:B------:R-:W-:Y:S01]  /*1870*/  UIADD3 UR13, UPT, UPT, UR11, 0x6000, URZ ;  /* 0x000060000b0d7890 */ /* 0x000fe2000fffe0ff */
[C---:B------:R-:W-:Y:S01]  /*1880*/  VIADD R7, R111.reuse, 0xfffffffc ;  /* 0xfffffffc6f077836 */ /* 0x040fe20000000000 */
[----:B------:R-:W-:Y:S01]  /*1890*/  VOTEU.ALL UP2, P3 ;  /* 0x0000000000ff7886 */ /* 0x000fe20001840000 */
[----:B------:R-:W-:Y:S01]  /*18a0*/  SHF.R.S32.HI R54, RZ, 0x1f, R56 ;  /* 0x0000001fff367819 */ /* 0x000fe20000011438 */
[----:B0-----:R-:W-:Y:S01]  /*18b0*/  VIADD R3, R111, 0xfffffffd ;  /* 0xfffffffd6f037836 */ /* 0x001fe20000000000 */
[----:B------:R-:W-:-:S04]  /*18c0*/  @!UP1 UIADD3 UR4, UPT, UPT, -UR8, 0x100000, URZ ;  /* 0x0010000008049890 */ /* 0x000fc8000fffe1ff */
[----:B------:R-:W-:Y:S02]  /*18d0*/  @!UP1 USHF.L.U32 UR5, UR4, 0xb, URZ ;  /* 0x0000000b04059899 */ /* 0x000fe400080006ff */
[----:B------:R-:W-:Y:S01]  /*18e0*/  @!UP1 USHF.L.U32 UR4, UR4, 0x1, URZ ;  /* 0x0000000104049899 */ /* 0x000fe200080006ff */
[----:B------:R-:W-:Y:S01]  /*18f0*/  STTM.x128 tmem[UR12], RZ ;  /* 0x000000ff000079ed */ /* 0x000fe200083c000c */
[----:B------:R-:W0:Y:S02]  /*1900*/  FENCE.VIEW.ASYNC.T ;  /* 0x00000000000073c6 */ /* 0x000e240000000200 */
[----:B0-----:R-:W-:Y:S01]  /*1910*/  BAR.SYNC.DEFER_BLOCKING 0x0 ;  /* 0x0000000000007b1d */ /* 0x001fe20000010000 */
[----:B------:R-:W-:Y:S02]  /*1920*/  IADD3 R6, P2, PT, R56, UR16, RZ ;  /* 0x0000001038067c10 */ /* 0x000fe4000ff5e0ff */
[----:B------:R-:W-:Y:S02]  /*1930*/  ISETP.GE.U32.AND P5, PT, R7, 0x7fffffdd, PT ;  /* 0x7fffffdd0700780c */ /* 0x000fe40003fa6070 */
[----:B------:R-:W-:-:S02]  /*1940*/  PRMT R62, RZ, 0x7610, R62 ;  /* 0x00007610ff3e7816 */ /* 0x000fc4000000003e */
[----:B------:R-:W-:Y:S01]  /*1950*/  IADD3.X R7, PT, PT, R54, UR17, RZ, P2, !PT ;  /* 0x0000001136077c10 */ /* 0x000fe200097fe4ff */
[----:B------:R-:W-:Y:S01]  /*1960*/  VIADD R14, R111, 0xfffffffb ;  /* 0xfffffffb6f0e7836 */ /* 0x000fe20000000000 */
[----:B------:R-:W-:Y:S02]  /*1970*/  SHF.R.S32.HI R15, RZ, 0x1f, R4 ;  /* 0x0000001fff0f7819 */ /* 0x000fe40000011404 */
[----:B------:R-:W-:Y:S02]  /*1980*/  PRMT R60, RZ, 0x7610, R60 ;  /* 0x00007610ff3c7816 */ /* 0x000fe4000000003c */
[----:B------:R-:W-:Y:S01]  /*1990*/  ISETP.GE.U32.AND P6, PT, R3, 0x7fffffde, PT ;  /* 0x7fffffde0300780c */ /* 0x000fe20003fc6070 */
[----:B------:R-:W0:Y:S02]  /*19a0*/  FENCE.VIEW.ASYNC.S ;  /* 0x00000000000073c6 */ /* 0x000e240000000000 */
[----:B0-----:R0:W1:Y:S02]  /*19b0*/  @!UP2 SYNCS.EXCH.64 URZ, [UR13], UR4 ;  /* 0x000000040dffa5b2 */ /* 0x0010640008000100 */
[----:B-1----:R-:W-:Y:S01]  /*19c0*/  BAR.SYNC.DEFER_BLOCKING 0x0 ;  /* 0x0000000000007b1d */ /* 0x002fe20000010000 */
[----:B------:R-:W-:Y:S01]  /*19d0*/  ISETP.GE.U32.AND P2, PT, R14, 0x7fffffdc, PT ;  /* 0x7fffffdc0e00780c */ /* 0x000fe20003f46070 */
[----:B------:R-:W-:-:S02]  /*19e0*/  IMAD.SHL.U32 R3, R4, 0x2, RZ ;  /* 0x0000000204037824 */ /* 0x000fc400078e00ff */
[C---:B------:R-:W-:Y:S02]  /*19f0*/  VIADD R14, R111.reuse, 0xffffffec ;  /* 0xffffffec6f0e7836 */ /* 0x040fe40000000000 */
[----:B------:R-:W-:Y:S01]  /*1a00*/  VIADD R16, R111, 0xfffffffa ;  /* 0xfffffffa6f107836 */ /* 0x000fe20000000000 */
[----:B------:R-:W-:Y:S02]  /*1a10*/  SHF.R.S32.HI R17, RZ, 0x1f, R3 ;  /* 0x0000001fff117819 */ /* 0x000fe40000011403 */
[----:B------:R-:W-:Y:S01]  /*1a20*/  IADD3 R40, P4, PT, R3, R6, RZ ;  /* 0x0000000603287210 */ /* 0x000fe20007f9e0ff */
[C---:B------:R-:W-:Y:S01]  /*1a30*/  VIADD R21, R111.reuse, 0xffffffe6 ;  /* 0xffffffe66f157836 */ /* 0x040fe20000000000 */
[----:B------:R-:W-:Y:S01]  /*1a40*/  PRMT R58, RZ, 0x7610, R58 ;  /* 0x00007610ff3a7816 */ /* 0x000fe2000000003a */
[----:B------:R-:W-:Y:S01]  /*1a50*/  VIADD R37, R111, 0xfffffff9 ;  /* 0xfffffff96f257836 */ /* 0x000fe20000000000 */
[----:B------:R-:W-:Y:S02]  /*1a60*/  PRMT R66, RZ, 0x7610, R66 ;  /* 0x00007610ff427816 */ /* 0x000fe40000000042 */
[----:B------:R-:W-:-:S02]  /*1a70*/  PRMT R68, RZ, 0x7610, R68 ;  /* 0x00007610ff447816 */ /* 0x000fc40000000044 */
[----:B------:R-:W-:Y:S02]  /*1a80*/  PRMT R70, RZ, 0x7610, R70 ;  /* 0x00007610ff467816 */ /* 0x000fe40000000046 */
[----:B------:R-:W-:Y:S01]  /*1a90*/  PRMT R72, RZ, 0x7610, R72 ;  /* 0x00007610ff487816 */ /* 0x000fe20000000048 */
[----:B------:R-:W-:Y:S01]  /*1aa0*/  IMAD.SHL.U32 R39, R4, 0x8, RZ ;  /* 0x0000000804277824 */ /* 0x000fe200078e00ff */
[----:B------:R-:W-:Y:S02]  /*1ab0*/  PRMT R76, RZ, 0x7610, R76 ;  /* 0x00007610ff4c7816 */ /* 0x000fe4000000004c */
[----:B------:R-:W-:Y:S01]  /*1ac0*/  PRMT R74, RZ, 0x7610, R74 ;  /* 0x00007610ff4a7816 */ /* 0x000fe2000000004a */
[----:B------:R-:W2:Y:S01]  /*1ad0*/  @!P1 LDG.E.U8 R62, desc[UR22][R6.64] ;  /* 0x00000016063e9981 */ /* 0x000ea2000c1e1100 */
[----:B------:R-:W-:Y:S01]  /*1ae0*/  IADD3 R18, P1, PT, R6, R4, RZ ;  /* 0x0000000406127210 */ /* 0x000fe20007f3e0ff */
[----:B------:R-:W-:Y:S01]  /*1af0*/  IMAD.X R41, R17, 0x1, R7, P4 ;  /* 0x0000000111297824 */ /* 0x000fe200020e0607 */
[----:B------:R-:W-:Y:S01]  /*1b00*/  ISETP.GE.U32.AND P4, PT, R16, 0x7fffffdb, PT ;  /* 0x7fffffdb1000780c */ /* 0x000fe20003f86070 */
[----:B------:R-:W-:-:S02]  /*1b10*/  IMAD R57, R4, 0xb, RZ ;  /* 0x0000000b04397824 */ /* 0x000fc400078e02ff */
[C---:B------:R-:W-:Y:S01]  /*1b20*/  IMAD R55, R4.reuse, 0xa, RZ ;  /* 0x0000000a04377824 */ /* 0x040fe200078e02ff */
[----:B------:R-:W3:Y:S01]  /*1b30*/  @!P6 LDG.E.U8 R58, desc[UR22][R40.64] ;  /* 0x00000016283ae981 */ /* 0x000ee2000c1e1100 */
[----:B------:R-:W-:Y:S02]  /*1b40*/  IMAD.X R19, R15, 0x1, R7, P1 ;  /* 0x000000010f137824 */ /* 0x000fe400008e0607 */
[C---:B------:R-:W-:Y:S02]  /*1b50*/  IMAD R65, R4.reuse, 0xd, RZ ;  /* 0x0000000d04417824 */ /* 0x040fe400078e02ff */
[----:B------:R-:W-:Y:S01]  /*1b60*/  IMAD R63, R4, 0xc, RZ ;  /* 0x0000000c043f7824 */ /* 0x000fe200078e02ff */
[----:B------:R1:W4:Y:S01]  /*1b70*/  @!P0 LDG.E.U8 R60, desc[UR22][R18.64] ;  /* 0x00000016123c8981 */ /* 0x000322000c1e1100 */
[----:B------:R-:W-:Y:S01]  /*1b80*/  ISETP.GE.U32.AND P0, PT, R14, 0x7fffffcd, PT ;  /* 0x7fffffcd0e00780c */ /* 0x000fe20003f06070 */
[----:B------:R-:W-:Y:S02]  /*1b90*/  VIADD R14, R111, 0xffffffed ;  /* 0xffffffed6f0e7836 */ /* 0x000fe40000000000 */
[----:B------:R-:W-:-:S02]  /*1ba0*/  IMAD R73, R4, 0xf, RZ ;  /* 0x0000000f04497824 */ /* 0x000fc400078e02ff */
[----:B------:R-:W-:Y:S01]  /*1bb0*/  IMAD R71, R4, 0xe, RZ ;  /* 0x0000000e04477824 */ /* 0x000fe200078e02ff */
[----:B------:R-:W-:Y:S01]  /*1bc0*/  ISETP.GE.U32.AND P1, PT, R14, 0x7fffffce, PT ;  /* 0x7fffffce0e00780c */ /* 0x000fe20003f26070 */
[C---:B------:R-:W-:Y:S01]  /*1bd0*/  VIADD R16, R111.reuse, 0xffffffee ;  /* 0xffffffee6f107836 */ /* 0x040fe20000000000 */
[----:B------:R-:W-:Y:S01]  /*1be0*/  PRMT R104, RZ, 0x7610, R104 ;  /* 0x00007610ff687816 */ /* 0x000fe20000000068 */
[C---:B------:R-:W-:Y:S01]  /*1bf0*/  VIADD R14, R111.reuse, 0xffffffef ;  /* 0xffffffef6f0e7836 */ /* 0x040fe20000000000 */
[----:B------:R-:W-:Y:S01]  /*1c00*/  SEL R25, RZ, 0x1, P0 ;  /* 0x00000001ff197807 */ /* 0x000fe20000000000 */
[----:B------:R-:W-:Y:S01]  /*1c10*/  IMAD R105, R4, 0x1a, RZ ;  /* 0x0000001a04697824 */ /* 0x000fe200078e02ff */
[----:B------:R-:W-:Y:S01]  /*1c20*/  SEL R42, RZ, 0x1fffe, P1 ;  /* 0x0001fffeff2a7807 */ /* 0x000fe20000800000 */
[----:B0-----:R-:W0:Y:S01]  /*1c30*/  LDCU UR4, c[0x0][0x3b0] ;  /* 0x00007600ff0477ac */ /* 0x001e220008000800 */
[----:B------:R-:W-:Y:S01]  /*1c40*/  ISETP.GE.U32.AND P0, PT, R16, 0x7fffffcf, PT ;  /* 0x7fffffcf1000780c */ /* 0x000fe20003f06070 */
[C---:B------:R-:W-:Y:S01]  /*1c50*/  VIADD R16, R111.reuse, 0xffffffe8 ;  /* 0xffffffe86f107836 */ /* 0x040fe20000000000 */
[----:B------:R-:W-:Y:S01]  /*1c60*/  ISETP.GE.U32.AND P1, PT, R14, 0x7fffffd0, PT ;  /* 0x7fffffd00e00780c */ /* 0x000fe20003f26070 */
[----:B------:R-:W-:Y:S01]  /*1c70*/  VIADD R14, R111, 0xffffffe9 ;  /* 0xffffffe96f0e7836 */ /* 0x000fe20000000000 */
[----:B-1----:R-:W-:-:S02]  /*1c80*/  SEL R18, RZ, 0x4, P0 ;  /* 0x00000004ff127807 */ /* 0x002fc40000000000 */
[----:B------:R-:W-:Y:S02]  /*1c90*/  SEL R23, RZ, 0x7fff8, P1 ;  /* 0x0007fff8ff177807 */ /* 0x000fe40000800000 */
[----:B------:R-:W-:Y:S01]  /*1ca0*/  ISETP.GE.U32.AND P0, PT, R16, 0x7fffffc9, PT ;  /* 0x7fffffc91000780c */ /* 0x000fe20003f06070 */
[C---:B------:R-:W-:Y:S01]  /*1cb0*/  VIADD R16, R111.reuse, 0xffffffea ;  /* 0xffffffea6f107836 */ /* 0x040fe20000000000 */
[----:B------:R-:W-:Y:S01]  /*1cc0*/  ISETP.GE.U32.AND P1, PT, R14, 0x7fffffca, PT ;  /* 0x7fffffca0e00780c */ /* 0x000fe20003f26070 */
[C---:B------:R-:W-:Y:S01]  /*1cd0*/  VIADD R14, R111.reuse, 0xffffffeb ;  /* 0xffffffeb6f0e7836 */ /* 0x040fe20000000000 */
[----:B------:R-:W-:Y:S01]  /*1ce0*/  SEL R29, RZ, 0x1, P0 ;  /* 0x00000001ff1d7807 */ /* 0x000fe20000000000 */
[----:B------:R-:W-:Y:S01]  /*1cf0*/  VIADD R19, R111, 0xffffffe4 ;  /* 0xffffffe46f137836 */ /* 0x000fe20000000000 */
[----:B------:R-:W-:Y:S02]  /*1d00*/  SEL R44, RZ, 0x1fffe, P1 ;  /* 0x0001fffeff2c7807 */ /* 0x000fe40000800000 */
[----:B------:R-:W-:-:S02]  /*1d10*/  ISETP.GE.U32.AND P0, PT, R16, 0x7fffffcb, PT ;  /* 0x7fffffcb1000780c */ /* 0x000fc40003f06070 */
[----:B------:R-:W-:Y:S01]  /*1d20*/  ISETP.GE.U32.AND P1, PT, R14, 0x7fffffcc, PT ;  /* 0x7fffffcc0e00780c */ /* 0x000fe20003f26070 */
[----:B------:R-:W-:Y:S01]  /*1d30*/  VIADD R14, R111, 0xffffffe5 ;  /* 0xffffffe56f0e7836 */ /* 0x000fe20000000000 */
[----:B------:R-:W-:Y:S02]  /*1d40*/  SEL R16, RZ, 0x4, P0 ;  /* 0x00000004ff107807 */ /* 0x000fe40000000000 */
[----:B------:R-:W-:Y:S01]  /*1d50*/  ISETP.GE.U32.AND P0, PT, R19, 0x7fffffc5, PT ;  /* 0x7fffffc51300780c */ /* 0x000fe20003f06070 */
[C---:B------:R-:W-:Y:S01]  /*1d60*/  VIADD R19, R111.reuse, 0xffffffe7 ;  /* 0xffffffe76f137836 */ /* 0x040fe20000000000 */
[----:B------:R-:W-:Y:S02]  /*1d70*/  SEL R27, RZ, 0x7fff8, P1 ;  /* 0x0007fff8ff1b7807 */ /* 0x000fe40000800000 */
[----:B------:R-:W-:Y:S01]  /*1d80*/  ISETP.GE.U32.AND P1, PT, R14, 0x7fffffc6, PT ;  /* 0x7fffffc60e00780c */ /* 0x000fe20003f26070 */
[----:B------:R-:W-:Y:S01]  /*1d90*/  VIADD R14, R111, 0xffffffe1 ;  /* 0xffffffe16f0e7836 */ /* 0x000fe20000000000 */
[----:B------:R-:W-:-:S02]  /*1da0*/  SEL R33, RZ, 0x1, P0 ;  /* 0x00000001ff217807 */ /* 0x000fc40000000000 */
[----:B------:R-:W-:Y:S02]  /*1db0*/  SEL R48, RZ, 0x1fffe, P1 ;  /* 0x0001fffeff307807 */ /* 0x000fe40000800000 */
[----:B------:R-:W-:Y:S01]  /*1dc0*/  ISETP.GE.U32.AND P1, PT, R19, 0x7fffffc8, PT ;  /* 0x7fffffc81300780c */ /* 0x000fe20003f26070 */
[----:B------:R-:W-:Y:S01]  /*1dd0*/  VIADD R19, R111, 0xffffffe2 ;  /* 0xffffffe26f137836 */ /* 0x000fe20000000000 */
[----:B------:R-:W-:Y:S02]  /*1de0*/  ISETP.GE.U32.AND P0, PT, R21, 0x7fffffc7, PT ;  /* 0x7fffffc71500780c */ /* 0x000fe40003f06070 */
[----:B------:R-:W-:Y:S01]  /*1df0*/  ISETP.GE.U32.AND P6, PT, R14, 0x7fffffc2, PT ;  /* 0x7fffffc20e00780c */ /* 0x000fe20003fc6070 */
[----:B------:R-:W-:Y:S01]  /*1e00*/  VIADD R14, R111, 0xffffffe3 ;  /* 0xffffffe36f0e7836 */ /* 0x000fe20000000000 */
[----:B------:R-:W-:Y:S02]  /*1e10*/  SEL R31, RZ, 0x4, P0 ;  /* 0x00000004ff1f7807 */ /* 0x000fe40000000000 */
[----:B------:R-:W-:Y:S01]  /*1e20*/  ISETP.GE.U32.AND P0, PT, R19, 0x7fffffc3, PT ;  /* 0x7fffffc31300780c */ /* 0x000fe20003f06070 */
[----:B------:R-:W-:Y:S01]  /*1e30*/  IMAD R19, R4, 0x3, RZ ;  /* 0x0000000304137824 */ /* 0x000fe200078e02ff */
[----:B------:R-:W-:-:S02]  /*1e40*/  SEL R46, RZ, 0x7fff8, P1 ;  /* 0x0007fff8ff2e7807 */ /* 0x000fc40000800000 */
[----:B------:R-:W-:Y:S01]  /*1e50*/  ISETP.GE.U32.AND P1, PT, R14, 0x7fffffc4, PT ;  /* 0x7fffffc40e00780c */ /* 0x000fe20003f26070 */
[----:B------:R-:W-:Y:S01]  /*1e60*/  VIADD R14, R111, 0xffffffe0 ;  /* 0xffffffe06f0e7836 */ /* 0x000fe20000000000 */
[----:B------:R-:W-:Y:S02]  /*1e70*/  SEL R35, RZ, 0x4, P0 ;  /* 0x00000004ff237807 */ /* 0x000fe40000000000 */
[----:B------:R-:W-:Y:S02]  /*1e80*/  SHF.R.S32.HI R21, RZ, 0x1f, R19 ;  /* 0x0000001fff157819 */ /* 0x000fe40000011413 */
[----:B------:R-:W-:Y:S02]  /*1e90*/  IADD3 R40, P0, PT, R19, R6, RZ ;  /* 0x0000000613287210 */ /* 0x000fe40007f1e0ff */
[----:B------:R-:W-:Y:S02]  /*1ea0*/  SEL R50, RZ, 0x7fff8, P1 ;  /* 0x0007fff8ff327807 */ /* 0x000fe40000800000 */
[----:B------:R-:W-:Y:S01]  /*1eb0*/  ISETP.GE.U32.AND P1, PT, R14, 0x7fffffc1, PT ;  /* 0x7fffffc10e00780c */ /* 0x000fe20003f26070 */
[----:B------:R-:W-:Y:S01]  /*1ec0*/  IMAD.X R41, R21, 0x1, R7, P0 ;  /* 0x0000000115297824 */ /* 0x000fe200000e0607 */
[----:B------:R-:W-:Y:S01]  /*1ed0*/  ISETP.GE.U32.AND P0, PT, R37, 0x7fffffda, PT ;  /* 0x7fffffda2500780c */ /* 0x000fe20003f06070 */
[----:B------:R-:W-:Y:S01]  /*1ee0*/  IMAD.IADD R29, R29, 0x1, R44 ;  /* 0x000000011d1d7824 */ /* 0x000fe200078e022c */
[----:B------:R-:W-:-:S02]  /*1ef0*/  SEL R64, RZ, 0x1fffe, P6 ;  /* 0x0001fffeff407807 */ /* 0x000fc40003000000 */
[----:B------:R-:W-:Y:S01]  /*1f00*/  SEL R37, RZ, 0x1, P1 ;  /* 0x00000001ff257807 */ /* 0x000fe20000800000 */
[----:B------:R-:W-:Y:S01]  /*1f10*/  IMAD.IADD R25, R25, 0x1, R42 ;  /* 0x0000000119197824 */ /* 0x000fe200078e022a */
[----:B------:R-:W-:Y:S01]  /*1f20*/  LOP3.LUT R29, R29, 0x3, RZ, 0xc0, !PT ;  /* 0x000000031d1d7812 */ /* 0x000fe200078ec0ff */
[----:B------:R-:W-:Y:S01]  /*1f30*/  IMAD.IADD R33, R33, 0x1, R48 ;  /* 0x0000000121217824 */ /* 0x000fe200078e0230 */
[----:B------:R1:W5:Y:S01]  /*1f40*/  @!P5 LDG.E.U8 R66, desc[UR22][R40.64] ;  /* 0x000000162842d981 */ /* 0x000362000c1e1100 */
[----:B------:R-:W-:Y:S01]  /*1f50*/  IMAD.IADD R37, R37, 0x1, R64 ;  /* 0x0000000125257824 */ /* 0x000fe200078e0240 */
[----:B------:R-:W-:Y:S02]  /*1f60*/  LOP3.LUT R25, R25, 0x3, RZ, 0xc0, !PT ;  /* 0x0000000319197812 */ /* 0x000fe400078ec0ff */
[----:B------:R-:W-:Y:S02]  /*1f70*/  IADD3 R16, PT, PT, R29, R27, R16 ;  /* 0x0000001b1d107210 */ /* 0x000fe40007ffe010 */
[----:B------:R-:W-:-:S02]  /*1f80*/  LOP3.LUT R37, R37, 0x3, RZ, 0xc0, !PT ;  /* 0x0000000325257812 */ /* 0x000fc400078ec0ff */
[----:B------:R-:W-:Y:S01]  /*1f90*/  IADD3 R18, PT, PT, R25, R23, R18 ;  /* 0x0000001719127210 */ /* 0x000fe20007ffe012 */
[----:B------:R-:W-:Y:S01]  /*1fa0*/  IMAD.SHL.U32 R29, R16, 0x100, RZ ;  /* 0x00000100101d7824 */ /* 0x000fe200078e00ff */
[----:B------:R-:W-:Y:S01]  /*1fb0*/  LOP3.LUT R33, R33, 0x3, RZ, 0xc0, !PT ;  /* 0x0000000321217812 */ /* 0x000fe200078ec0ff */
[C---:B------:R-:W-:Y:S01]  /*1fc0*/  IMAD.SHL.U32 R23, R4.reuse, 0x4, RZ ;  /* 0x0000000404177824 */ /* 0x040fe200078e00ff */
[----:B------:R-:W-:Y:S02]  /*1fd0*/  IADD3 R35, PT, PT, R37, R50, R35 ;  /* 0x0000003225237210 */ /* 0x000fe40007ffe023 */
[----:B------:R-:W-:Y:S02]  /*1fe0*/  IADD3 R31, PT, PT, R33, R46, R31 ;  /* 0x0000002e211f7210 */ /* 0x000fe40007ffe01f */
[----:B------:R-:W-:Y:S01]  /*1ff0*/  LOP3.LUT R16, R35, 0xf, RZ, 0xc0, !PT ;  /* 0x0000000f23107812 */ /* 0x000fe200078ec0ff */
[----:B------:R-:W-:Y:S01]  /*2000*/  IMAD R25, R4, 0x5, RZ ;  /* 0x0000000504197824 */ /* 0x000fe200078e02ff */
[----:B------:R-:W-:-:S02]  /*2010*/  LOP3.LUT R29, R29, 0xf00, RZ, 0xe2, !PT ;  /* 0x00000f001d1d7812 */ /* 0x000fc400078ee2ff */
[----:B------:R-:W-:Y:S02]  /*2020*/  SHF.R.S32.HI R27, RZ, 0x1f, R23 ;  /* 0x0000001fff1b7819 */ /* 0x000fe40000011417 */
[-C--:B------:R-:W-:Y:S01]  /*2030*/  IADD3 R42, P5, PT, R23, R6.reuse, RZ ;  /* 0x00000006172a7210 */ /* 0x080fe20007fbe0ff */
[----:B------:R-:W-:Y:S02]  /*2040*/  IMAD R16, R31, 0x10, R16 ;  /* 0x000000101f107824 */ /* 0x000fe400078e0210 */
[----:B------:R-:W-:Y:S01]  /*2050*/  IMAD R18, R18, 0x1000, R29 ;  /* 0x0000100012127824 */ /* 0x000fe200078e021d */
[----:B------:R-:W-:Y:S01]  /*2060*/  SHF.R.S32.HI R29, RZ, 0x1f, R25 ;  /* 0x0000001fff1d7819 */ /* 0x000fe20000011419 */
[----:B------:R-:W-:Y:S01]  /*2070*/  IMAD.X R43, R27, 0x1, R7, P5 ;  /* 0x000000011b2b7824 */ /* 0x000fe200028e0607 */
[----:B-1----:R-:W-:Y:S01]  /*2080*/  IADD3 R40, P5, PT, R25, R6, RZ ;  /* 0x0000000619287210 */ /* 0x002fe20007fbe0ff */
[----:B------:R-:W-:Y:S01]  /*2090*/  VIADD R33, R111, 0xfffffff8 ;  /* 0xfffffff86f217836 */ /* 0x000fe20000000000 */
[----:B------:R-:W-:-:S02]  /*20a0*/  LOP3.LUT R31, R16, 0xff, RZ, 0xc0, !PT ;  /* 0x000000ff101f7812 */ /* 0x000fc400078ec0ff */
[----:B------:R-:W-:Y:S01]  /*20b0*/  PRMT R64, RZ, 0x7610, R64 ;  /* 0x00007610ff407816 */ /* 0x000fe20000000040 */
[----:B------:R-:W-:Y:S01]  /*20c0*/  IMAD.X R41, R29, 0x1, R7, P5 ;  /* 0x000000011d297824 */ /* 0x000fe200028e0607 */
[----:B------:R-:W-:Y:S01]  /*20d0*/  ISETP.GE.U32.AND P5, PT, R33, 0x7fffffd9, PT ;  /* 0x7fffffd92100780c */ /* 0x000fe20003fa6070 */
[----:B------:R-:W-:Y:S01]  /*20e0*/  IMAD.IADD R18, R18, 0x1, R31 ;  /* 0x0000000112127824 */ /* 0x000fe200078e021f */
[----:B------:R-:W2:Y:S01]  /*20f0*/  @!P2 LDG.E.U8 R68, desc[UR22][R42.64] ;  /* 0x000000162a44a981 */ /* 0x000ea2000c1e1100 */
[C---:B------:R-:W-:Y:S02]  /*2100*/  IMAD R33, R4.reuse, 0x7, RZ ;  /* 0x0000000704217824 */ /* 0x040fe400078e02ff */
[----:B------:R-:W-:Y:S01]  /*2110*/  IMAD R31, R4, 0x6, RZ ;  /* 0x00000006041f7824 */ /* 0x000fe200078e02ff */
[----:B------:R1:W2:Y:S01]  /*2120*/  @!P4 LDG.E.U8 R64, desc[UR22][R40.64] ;  /* 0x000000162840c981 */ /* 0x0002a2000c1e1100 */
[----:B------:R-:W-:Y:S02]  /*2130*/  LOP3.LUT R50, R18, 0xffff, RZ, 0xc0, !PT ;  /* 0x0000ffff12327812 */ /* 0x000fe400078ec0ff */
[----:B------:R-:W-:-:S02]  /*2140*/  SHF.R.S32.HI R37, RZ, 0x1f, R33 ;  /* 0x0000001fff257819 */ /* 0x000fc40000011421 */
[-C--:B------:R-:W-:Y:S02]  /*2150*/  IADD3 R48, P4, PT, R33, R6.reuse, RZ ;  /* 0x0000000621307210 */ /* 0x080fe40007f9e0ff */
[----:B------:R-:W-:Y:S02]  /*2160*/  SHF.R.S32.HI R35, RZ, 0x1f, R31 ;  /* 0x0000001fff237819 */ /* 0x000fe4000001141f */
[----:B------:R-:W-:Y:S01]  /*2170*/  IADD3 R46, P2, PT, R31, R6, RZ ;  /* 0x000000061f2e7210 */ /* 0x000fe20007f5e0ff */
[--C-:B------:R-:W-:Y:S01]  /*2180*/  IMAD.X R49, R37, 0x1, R7.reuse, P4 ;  /* 0x0000000125317824 */ /* 0x100fe200020e0607 */
[----:B------:R-:W-:Y:S01]  /*2190*/  SHF.R.U32.HI R18, RZ, 0xf, R50 ;  /* 0x0000000fff127819 */ /* 0x000fe20000011632 */
[----:B-1----:R-:W-:Y:S02]  /*21a0*/  IMAD.SHL.U32 R41, R4, 0x10, RZ ;  /* 0x0000001004297824 */ /* 0x002fe400078e00ff */
[----:B------:R-:W-:Y:S01]  /*21b0*/  VIADD R16, R111, 0xfffffff7 ;  /* 0xfffffff76f107836 */ /* 0x000fe20000000000 */
[----:B------:R-:W-:Y:S01]  /*21c0*/  LOP3.LUT P4, RZ, R18, 0x1, RZ, 0xc0, !PT ;  /* 0x0000000112ff7812 */ /* 0x000fe2000788c0ff */
[----:B------:R-:W-:Y:S01]  /*21d0*/  IMAD.X R47, R35, 0x1, R7, P2 ;  /* 0x00000001232f7824 */ /* 0x000fe200010e0607 */
[----:B------:R1:W2:Y:S01]  /*21e0*/  @!P5 LDG.E.U8 R70, desc[UR22][R48.64] ;  /* 0x000000163046d981 */ /* 0x0002a2000c1e1100 */
[----:B------:R-:W-:-:S02]  /*21f0*/  SHF.R.S32.HI R45, RZ, 0x1f, R41 ;  /* 0x0000001fff2d7819 */ /* 0x000fc40000011429 */
[-C--:B------:R-:W-:Y:S01]  /*2200*/  IADD3 R80, P5, PT, R41, R6.reuse, RZ ;  /* 0x0000000629507210 */ /* 0x080fe20007fbe0ff */
[----:B------:R0:W2:Y:S01]  /*2210*/  @!P0 LDG.E.U8 R72, desc[UR22][R46.64] ;  /* 0x000000162e488981 */ /* 0x0000a2000c1e1100 */
[----:B------:R-:W-:Y:S02]  /*2220*/  ISETP.GE.U32.AND P2, PT, R16, 0x7fffffd8, PT ;  /* 0x7fffffd81000780c */ /* 0x000fe40003f46070 */
[----:B------:R-:W-:Y:S01]  /*2230*/  SHF.R.S32.HI R43, RZ, 0x1f, R39 ;  /* 0x0000001fff2b7819 */ /* 0x000fe20000011427 */
[--C-:B------:R-:W-:Y:S01]  /*2240*/  IMAD.X R81, R45, 0x1, R7.reuse, P5 ;  /* 0x000000012d517824 */ /* 0x100fe200028e0607 */
[-C--:B------:R-:W-:Y:S02]  /*2250*/  IADD3 R78, P0, PT, R39, R6.reuse, RZ ;  /* 0x00000006274e7210 */ /* 0x080fe40007f1e0ff */
[----:B------:R-:W-:Y:S01]  /*2260*/  SHF.R.U32.HI R18, RZ, 0x7, R50 ;  /* 0x00000007ff127819 */ /* 0x000fe20000011632 */
[----:B-1----:R-:W-:Y:S01]  /*2270*/  IMAD R49, R4, 0x18, RZ ;  /* 0x0000001804317824 */ /* 0x002fe200078e02ff */
[----:B------:R1:W2:Y:S01]  /*2280*/  @P4 LDG.E.U8 R76, desc[UR22][R80.64] ;  /* 0x00000016504c4981 */ /* 0x0002a2000c1e1100 */
[----:B------:R-:W-:Y:S01]  /*2290*/  VIADD R16, R111, 0xfffffff6 ;  /* 0xfffffff66f107836 */ /* 0x000fe20000000000 */
[----:B------:R-:W-:Y:S01]  /*22a0*/  LOP3.LUT P5, RZ, R18, 0x1, RZ, 0xc0, !PT ;  /* 0x0000000112ff7812 */ /* 0x000fe200078ac0ff */
[----:B------:R-:W-:Y:S01]  /*22b0*/  IMAD.X R79, R43, 0x1, R7, P0 ;  /* 0x000000012b4f7824 */ /* 0x000fe200000e0607 */
[----:B------:R-:W-:Y:S01]  /*22c0*/  SHF.R.S32.HI R53, RZ, 0x1f, R49 ;  /* 0x0000001fff357819 */ /* 0x000fe20000011431 */
[----:B0-----:R-:W-:Y:S01]  /*22d0*/  IMAD R47, R4, 0x9, RZ ;  /* 0x00000009042f7824 */ /* 0x001fe200078e02ff */
[----:B------:R-:W-:-:S02]  /*22e0*/  IADD3 R84, P4, PT, R49, R6, RZ ;  /* 0x0000000631547210 */ /* 0x000fc40007f9e0ff */
[----:B------:R-:W-:Y:S01]  /*22f0*/  ISETP.GE.U32.AND P0, PT, R16, 0x7fffffd7, PT ;  /* 0x7fffffd71000780c */ /* 0x000fe20003f06070 */
[----:B------:R0:W2:Y:S01]  /*2300*/  @!P2 LDG.E.U8 R74, desc[UR22][R78.64] ;  /* 0x000000164e4aa981 */ /* 0x0000a2000c1e1100 */
[----:B------:R-:W-:Y:S01]  /*2310*/  VIADD R18, R111, 0xfffffff4 ;  /* 0xfffffff46f127836 */ /* 0x000fe20000000000 */
[----:B------:R-:W-:Y:S01]  /*2320*/  SHF.R.S32.HI R51, RZ, 0x1f, R47 ;  /* 0x0000001fff337819 */ /* 0x000fe2000001142f */
[--C-:B------:R-:W-:Y:S01]  /*2330*/  IMAD.X R85, R53, 0x1, R7.reuse, P4 ;  /* 0x0000000135557824 */ /* 0x100fe200020e0607 */
[----:B------:R-:W-:Y:S02]  /*2340*/  IADD3 R82, P2, PT, R47, R6, RZ ;  /* 0x000000062f527210 */ /* 0x000fe40007f5e0ff */
[----:B-1----:R-:W-:Y:S01]  /*2350*/  PRMT R80, RZ, 0x7610, R80 ;  /* 0x00007610ff507816 */ /* 0x002fe20000000050 */
[----:B------:R-:W-:Y:S01]  /*2360*/  VIADD R16, R111, 0xfffffff5 ;  /* 0xfffffff56f107836 */ /* 0x000fe20000000000 */
[----:B------:R-:W-:Y:S01]  /*2370*/  ISETP.GE.U32.AND P4, PT, R18, 0x7fffffd5, PT ;  /* 0x7fffffd51200780c */ /* 0x000fe20003f86070 */
[----:B------:R-:W-:Y:S01]  /*2380*/  IMAD.X R83, R51, 0x1, R7, P2 ;  /* 0x0000000133537824 */ /* 0x000fe200010e0607 */
[----:B0-----:R-:W-:-:S02]  /*2390*/  PRMT R78, RZ, 0x7610, R78 ;  /* 0x00007610ff4e7816 */ /* 0x001fc4000000004e */
[----:B------:R0:W2:Y:S01]  /*23a0*/  @P5 LDG.E.U8 R80, desc[UR22][R84.64] ;  /* 0x0000001654505981 */ /* 0x0000a2000c1e1100 */
[----:B------:R-:W-:Y:S02]  /*23b0*/  SHF.R.S32.HI R61, RZ, 0x1f, R57 ;  /* 0x0000001fff3d7819 */ /* 0x000fe40000011439 */
[-C--:B------:R-:W-:Y:S01]  /*23c0*/  IADD3 R88, P5, PT, R57, R6.reuse, RZ ;  /* 0x0000000639587210 */ /* 0x080fe20007fbe0ff */
[----:B------:R1:W2:Y:S01]  /*23d0*/  @!P0 LDG.E.U8 R78, desc[UR22][R82.64] ;  /* 0x00000016524e8981 */ /* 0x0002a2000c1e1100 */
[----:B------:R-:W-:Y:S01]  /*23e0*/  ISETP.GE.U32.AND P2, PT, R16, 0x7fffffd6, PT ;  /* 0x7fffffd61000780c */ /* 0x000fe20003f46070 */
[----:B------:R-:W-:Y:S01]  /*23f0*/  VIADD R18, R111, 0xfffffff2 ;  /* 0xfffffff26f127836 */ /* 0x000fe20000000000 */
[----:B------:R-:W-:Y:S01]  /*2400*/  SHF.R.S32.HI R59, RZ, 0x1f, R55 ;  /* 0x0000001fff3b7819 */ /* 0x000fe20000011437 */
[--C-:B------:R-:W-:Y:S01]  /*2410*/  IMAD.X R89, R61, 0x1, R7.reuse, P5 ;  /* 0x000000013d597824 */ /* 0x100fe200028e0607 */
[----:B------:R-:W-:Y:S02]  /*2420*/  IADD3 R86, P0, PT, R55, R6, RZ ;  /* 0x0000000637567210 */ /* 0x000fe40007f1e0ff */
[----:B0-----:R-:W-:Y:S01]  /*2430*/  PRMT R84, RZ, 0x7610, R84 ;  /* 0x00007610ff547816 */ /* 0x001fe20000000054 */
[----:B------:R-:W-:Y:S01]  /*2440*/  VIADD R16, R111, 0xfffffff3 ;  /* 0xfffffff36f107836 */ /* 0x000fe20000000000 */
[----:B------:R-:W-:Y:S01]  /*2450*/  ISETP.GE.U32.AND P5, PT, R18, 0x7fffffd3, PT ;  /* 0x7fffffd31200780c */ /* 0x000fe20003fa6070 */
[----:B------:R-:W-:Y:S01]  /*2460*/  IMAD.X R87, R59, 0x1, R7, P0 ;  /* 0x000000013b577824 */ /* 0x000fe200000e0607 */
[----:B-1----:R-:W-:-:S02]  /*2470*/  PRMT R82, RZ, 0x7610, R82 ;  /* 0x00007610ff527816 */ /* 0x002fc40000000052 */
[----:B------:R-:W2:Y:S01]  /*2480*/  @!P4 LDG.E.U8 R84, desc[UR22][R88.64] ;  /* 0x000000165854c981 */ /* 0x000ea2000c1e1100 */
[----:B------:R-:W-:Y:S02]  /*2490*/  SHF.R.S32.HI R69, RZ, 0x1f, R65 ;  /* 0x0000001fff457819 */ /* 0x000fe40000011441 */
[-C--:B------:R-:W-:Y:S01]  /*24a0*/  IADD3 R92, P4, PT, R65, R6.reuse, RZ ;  /* 0x00000006415c7210 */ /* 0x080fe20007f9e0ff */
[----:B------:R0:W2:Y:S01]  /*24b0*/  @!P2 LDG.E.U8 R82, desc[UR22][R86.64] ;  /* 0x000000165652a981 */ /* 0x0000a2000c1e1100 */
[----:B------:R-:W-:Y:S01]  /*24c0*/  ISETP.GE.U32.AND P0, PT, R16, 0x7fffffd4, PT ;  /* 0x7fffffd41000780c */ /* 0x000fe20003f06070 */
[----:B------:R-:W-:Y:S01]  /*24d0*/  VIADD R18, R111, 0xfffffff0 ;  /* 0xfffffff06f127836 */ /* 0x000fe20000000000 */
[----:B------:R-:W-:Y:S01]  /*24e0*/  SHF.R.S32.HI R67, RZ, 0x1f, R63 ;  /* 0x0000001fff437819 */ /* 0x000fe2000001143f */
[----:B------:R-:W-:Y:S01]  /*24f0*/  IMAD.X R93, R69, 0x1, R7, P4 ;  /* 0x00000001455d7824 */ /* 0x000fe200020e0607 */
[----:B------:R-:W-:Y:S01]  /*2500*/  IADD3 R90, P2, PT, R63, R6, RZ ;  /* 0x000000063f5a7210 */ /* 0x000fe20007f5e0ff */
[----:B------:R-:W-:Y:S01]  /*2510*/  VIADD R16, R111, 0xfffffff1 ;  /* 0xfffffff16f107836 */ /* 0x000fe20000000000 */
[----:B0-----:R-:W-:-:S03]  /*2520*/  PRMT R86, RZ, 0x7610, R86 ;  /* 0x00007610ff567816 */ /* 0x001fc60000000056 */
[----:B------:R-:W-:Y:S01]  /*2530*/  IMAD.X R91, R67, 0x1, R7, P2 ;  /* 0x00000001435b7824 */ /* 0x000fe200010e0607 */
[----:B------:R-:W-:Y:S02]  /*2540*/  ISETP.GE.U32.AND P4, PT, R18, 0x7fffffd1, PT ;  /* 0x7fffffd11200780c */ /* 0x000fe40003f86070 */
[----:B------:R-:W-:Y:S01]  /*2550*/  PRMT R88, RZ, 0x7610, R88 ;  /* 0x00007610ff587816 */ /* 0x000fe20000000058 */
[----:B------:R-:W2:Y:S01]  /*2560*/  @!P5 LDG.E.U8 R86, desc[UR22][R92.64] ;  /* 0x000000165c56d981 */ /* 0x000ea2000c1e1100 */
[----:B------:R-:W-:Y:S02]  /*2570*/  SHF.R.S32.HI R77, RZ, 0x1f, R73 ;  /* 0x0000001fff4d7819 */ /* 0x000fe40000011449 */
[----:B------:R-:W-:Y:S02]  /*2580*/  IADD3 R96, P5, PT, R73, R6, RZ ;  /* 0x0000000649607210 */ /* 0x000fe40007fbe0ff */
[----:B------:R0:W2:Y:S01]  /*2590*/  @!P0 LDG.E.U8 R88, desc[UR22][R90.64] ;  /* 0x000000165a588981 */ /* 0x0000a2000c1e1100 */
[----:B------:R-:W-:-:S02]  /*25a0*/  ISETP.GE.U32.AND P2, PT, R16, 0x7fffffd2, PT ;  /* 0x7fffffd21000780c */ /* 0x000fc40003f46070 */
[----:B------:R-:W-:Y:S01]  /*25b0*/  SHF.R.S32.HI R75, RZ, 0x1f, R71 ;  /* 0x0000001fff4b7819 */ /* 0x000fe20000011447 */
[--C-:B------:R-:W-:Y:S01]  /*25c0*/  IMAD.X R97, R77, 0x1, R7.reuse, P5 ;  /* 0x000000014d617824 */ /* 0x100fe200028e0607 */
[----:B------:R-:W-:Y:S02]  /*25d0*/  IADD3 R94, P0, PT, R71, R6, RZ ;  /* 0x00000006475e7210 */ /* 0x000fe40007f1e0ff */
[----:B------:R-:W-:Y:S01]  /*25e0*/  SHF.R.U32.HI R18, RZ, 0xd, R50 ;  /* 0x0000000dff127819 */ /* 0x000fe20000011632 */
[----:B------:R-:W-:Y:S01]  /*25f0*/  IMAD R81, R4, 0x12, RZ ;  /* 0x0000001204517824 */ /* 0x000fe200078e02ff */
[----:B0-----:R-:W-:Y:S01]  /*2600*/  PRMT R90, RZ, 0x7610, R90 ;  /* 0x00007610ff5a7816 */ /* 0x001fe2000000005a */
[----:B------:R-:W-:Y:S01]  /*2610*/  IMAD.X R95, R75, 0x1, R7, P0 ;  /* 0x000000014b5f7824 */ /* 0x000fe200000e0607 */
[----:B------:R-:W-:Y:S02]  /*2620*/  SHF.R.U32.HI R16, RZ, 0xe, R50 ;  /* 0x0000000eff107819 */ /* 0x000fe40000011632 */
[----:B------:R-:W-:-:S02]  /*2630*/  LOP3.LUT P5, RZ, R18, 0x1, RZ, 0xc0, !PT ;  /* 0x0000000112ff7812 */ /* 0x000fc400078ac0ff */
[----:B------:R-:W-:Y:S01]  /*2640*/  PRMT R92, RZ, 0x7610, R92 ;  /* 0x00007610ff5c7816 */ /* 0x000fe2000000005c */
[----:B------:R-:W-:Y:S01]  /*2650*/  IMAD R79, R4, 0x11, RZ ;  /* 0x00000011044f7824 */ /* 0x000fe200078e02ff */
[----:B------:R-:W2:Y:S01]  /*2660*/  @!P4 LDG.E.U8 R90, desc[UR22][R96.64] ;  /* 0x00000016605ac981 */ /* 0x000ea2000c1e1100 */
[----:B------:R-:W-:Y:S02]  /*2670*/  SHF.R.S32.HI R85, RZ, 0x1f, R81 ;  /* 0x0000001fff557819 */ /* 0x000fe40000011451 */
[-C--:B------:R-:W-:Y:S01]  /*2680*/  IADD3 R100, P4, PT, R81, R6.reuse, RZ ;  /* 0x0000000651647210 */ /* 0x080fe20007f9e0ff */
[----:B------:R0:W2:Y:S01]  /*2690*/  @!P2 LDG.E.U8 R92, desc[UR22][R94.64] ;  /* 0x000000165e5ca981 */ /* 0x0000a2000c1e1100 */
[----:B------:R-:W-:Y:S02]  /*26a0*/  LOP3.LUT P0, RZ, R16, 0x1, RZ, 0xc0, !PT ;  /* 0x0000000110ff7812 */ /* 0x000fe4000780c0ff */
[----:B------:R-:W-:Y:S01]  /*26b0*/  SHF.R.S32.HI R83, RZ, 0x1f, R79 ;  /* 0x0000001fff537819 */ /* 0x000fe2000001144f */
[----:B------:R-:W-:Y:S01]  /*26c0*/  IMAD.X R101, R85, 0x1, R7, P4 ;  /* 0x0000000155657824 */ /* 0x000fe200020e0607 */
[----:B------:R-:W-:-:S02]  /*26d0*/  IADD3 R98, P2, PT, R79, R6, RZ ;  /* 0x000000064f627210 */ /* 0x000fc40007f5e0ff */
[----:B------:R-:W-:Y:S01]  /*26e0*/  SHF.R.U32.HI R18, RZ, 0xb, R50 ;  /* 0x0000000bff127819 */ /* 0x000fe20000011632 */
[----:B------:R-:W-:Y:S01]  /*26f0*/  IMAD R89, R4, 0x14, RZ ;  /* 0x0000001404597824 */ /* 0x000fe200078e02ff */
[----:B0-----:R-:W-:Y:S01]  /*2700*/  PRMT R94, RZ, 0x7610, R94 ;  /* 0x00007610ff5e7816 */ /* 0x001fe2000000005e */
[----:B------:R-:W-:Y:S01]  /*2710*/  IMAD.X R99, R83, 0x1, R7, P2 ;  /* 0x0000000153637824 */ /* 0x000fe200010e0607 */
[----:B------:R-:W-:Y:S02]  /*2720*/  SHF.R.U32.HI R16, RZ, 0xc, R50 ;  /* 0x0000000cff107819 */ /* 0x000fe40000011632 */
[----:B------:R-:W-:Y:S02]  /*2730*/  LOP3.LUT P4, RZ, R18, 0x1, RZ, 0xc0, !PT ;  /* 0x0000000112ff7812 */ /* 0x000fe4000788c0ff */
[----:B------:R-:W-:Y:S01]  /*2740*/  PRMT R96, RZ, 0x7610, R96 ;  /* 0x00007610ff607816 */ /* 0x000fe20000000060 */
[----:B------:R-:W-:Y:S01]  /*2750*/  IMAD R87, R4, 0x13, RZ ;  /* 0x0000001304577824 */ /* 0x000fe200078e02ff */
[----:B------:R-:W2:Y:S01]  /*2760*/  @P5 LDG.E.U8 R94, desc[UR22][R100.64] ;  /* 0x00000016645e5981 */ /* 0x000ea2000c1e1100 */
[----:B------:R-:W-:-:S02]  /*2770*/  SHF.R.S32.HI R93, RZ, 0x1f, R89 ;  /* 0x0000001fff5d7819 */ /* 0x000fc40000011459 */
[-C--:B------:R-:W-:Y:S01]  /*2780*/  IADD3 R106, P5, PT, R89, R6.reuse, RZ ;  /* 0x00000006596a7210 */ /* 0x080fe20007fbe0ff */
[----:B------:R0:W2:Y:S01]  /*2790*/  @P0 LDG.E.U8 R96, desc[UR22][R98.64] ;  /* 0x0000001662600981 */ /* 0x0000a2000c1e1100 */
[----:B------:R-:W-:Y:S02]  /*27a0*/  LOP3.LUT P2, RZ, R16, 0x1, RZ, 0xc0, !PT ;  /* 0x0000000110ff7812 */ /* 0x000fe4000784c0ff */
[----:B------:R-:W-:Y:S01]  /*27b0*/  SHF.R.S32.HI R91, RZ, 0x1f, R87 ;  /* 0x0000001fff5b7819 */ /* 0x000fe20000011457 */
[--C-:B------:R-:W-:Y:S01]  /*27c0*/  IMAD.X R107, R93, 0x1, R7.reuse, P5 ;  /* 0x000000015d6b7824 */ /* 0x100fe200028e0607 */
[----:B------:R-:W-:Y:S02]  /*27d0*/  IADD3 R102, P0, PT, R87, R6, RZ ;  /* 0x0000000657667210 */ /* 0x000fe40007f1e0ff */
[----:B------:R-:W-:Y:S01]  /*27e0*/  SHF.R.U32.HI R18, RZ, 0x9, R50 ;  /* 0x00000009ff127819 */ /* 0x000fe20000011632 */
[----:B------:R-:W-:Y:S01]  /*27f0*/  IMAD R97, R4, 0x16, RZ ;  /* 0x0000001604617824 */ /* 0x000fe200078e02ff */
[----:B0-----:R-:W-:Y:S01]  /*2800*/  PRMT R98, RZ, 0x7610, R98 ;  /* 0x00007610ff627816 */ /* 0x001fe20000000062 */
[----:B------:R-:W-:Y:S01]  /*2810*/  IMAD.X R103, R91, 0x1, R7, P0 ;  /* 0x000000015b677824 */ /* 0x000fe200000e0607 */
[----:B------:R-:W-:-:S02]  /*2820*/  LOP3.LUT P5, RZ, R18, 0x1, RZ, 0xc0, !PT ;  /* 0x0000000112ff7812 */ /* 0x000fc400078ac0ff */
[----:B------:R-:W-:Y:S01]  /*2830*/  PRMT R100, RZ, 0x7610, R100 ;  /* 0x00007610ff647816 */ /* 0x000fe20000000064 */
[----:B------:R-:W-:Y:S01]  /*2840*/  IMAD R95, R4, 0x15, RZ ;  /* 0x00000015045f7824 */ /* 0x000fe200078e02ff */
[----:B------:R-:W-:Y:S01]  /*2850*/  SHF.R.U32.HI R16, RZ, 0xa, R50 ;  /* 0x0000000aff107819 */ /* 0x000fe20000011632 */
[----:B------:R-:W2:Y:S01]  /*2860*/  @P4 LDG.E.U8 R98, desc[UR22][R106.64] ;  /* 0x000000166a624981 */ /* 0x000ea2000c1e1100 */
[----:B------:R-:W-:Y:S02]  /*2870*/  SHF.R.S32.HI R101, RZ, 0x1f, R97 ;  /* 0x0000001fff657819 */ /* 0x000fe40000011461 */
[-C--:B------:R-:W-:Y:S01]  /*2880*/  IADD3 R114, P4, PT, R97, R6.reuse, RZ ;  /* 0x0000000661727210 */ /* 0x080fe20007f9e0ff */
[----:B------:R0:W2:Y:S01]  /*2890*/  @P2 LDG.E.U8 R100, desc[UR22][R102.64] ;  /* 0x0000001666642981 */ /* 0x0000a2000c1e1100 */
[----:B------:R-:W-:Y:S02]  /*28a0*/  LOP3.LUT P0, RZ, R16, 0x1, RZ, 0xc0, !PT ;  /* 0x0000000110ff7812 */ /* 0x000fe4000780c0ff */
[----:B------:R-:W-:Y:S01]  /*28b0*/  SHF.R.S32.HI R99, RZ, 0x1f, R95 ;  /* 0x0000001fff637819 */ /* 0x000fe2000001145f */
[----:B------:R-:W-:Y:S01]  /*28c0*/  IMAD.X R115, R101, 0x1, R7, P4 ;  /* 0x0000000165737824 */ /* 0x000fe200020e0607 */
[----:B------:R-:W-:-:S02]  /*28d0*/  IADD3 R112, P2, PT, R95, R6, RZ ;  /* 0x000000065f707210 */ /* 0x000fc40007f5e0ff */
[----:B------:R-:W-:Y:S02]  /*28e0*/  SHF.R.U32.HI R16, RZ, 0x6, R50 ;  /* 0x00000006ff107819 */ /* 0x000fe40000011632 */
[----:B0-----:R-:W-:Y:S01]  /*28f0*/  PRMT R102, RZ, 0x7610, R102 ;  /* 0x00007610ff667816 */ /* 0x001fe20000000066 */
[----:B------:R-:W-:Y:S01]  /*2900*/  IMAD R103, R4, 0x19, RZ ;  /* 0x0000001904677824 */ /* 0x000fe200078e02ff */
[----:B------:R-:W-:Y:S01]  /*2910*/  SHF.R.U32.HI R18, RZ, 0x5, R50 ;  /* 0x00000005ff127819 */ /* 0x000fe20000011632 */
[----:B------:R-:W-:Y:S01]  /*2920*/  IMAD.X R113, R99, 0x1, R7, P2 ;  /* 0x0000000163717824 */ /* 0x000fe200010e0607 */
[----:B------:R-:W-:Y:S02]  /*2930*/  LOP3.LUT P2, RZ, R16, 0x1, RZ, 0xc0, !PT ;  /* 0x0000000110ff7812 */ /* 0x000fe4000784c0ff */
[----:B------:R-:W2:Y:S01]  /*2940*/  @P5 LDG.E.U8 R102, desc[UR22][R114.64] ;  /* 0x0000001672665981 */ /* 0x000ea2000c1e1100 */
[----:B------:R-:W-:Y:S01]  /*2950*/  SHF.R.S32.HI R107, RZ, 0x1f, R103 ;  /* 0x0000001fff6b7819 */ /* 0x000fe20000011467 */
[----:B------:R-:W-:Y:S01]  /*2960*/  VIADD R16, R111, 0x1f ;  /* 0x0000001f6f107836 */ /* 0x000fe20000000000 */
[----:B------:R-:W-:Y:S01]  /*2970*/  IADD3 R118, P5, PT, R103, R6, RZ ;  /* 0x0000000667767210 */ /* 0x000fe20007fbe0ff */
[----:B------:R0:W2:Y:S01]  /*2980*/  @P0 LDG.E.U8 R104, desc[UR22][R112.64] ;  /* 0x0000001670680981 */ /* 0x0000a2000c1e1100 */
[----:B------:R-:W-:-:S02]  /*2990*/  LOP3.LUT P4, RZ, R18, 0x1, RZ, 0xc0, !PT ;  /* 0x0000000112ff7812 */ /* 0x000fc4000788c0ff */
[----:B------:R-:W-:Y:S01]  /*29a0*/  LOP3.LUT R18, R52, 0x1f, RZ, 0xc0, !PT ;  /* 0x0000001f34127812 */ /* 0x000fe200078ec0ff */
[----:B------:R-:W-:Y:S01]  /*29b0*/  IMAD.X R119, R107, 0x1, R7, P5 ;  /* 0x000000016b777824 */ /* 0x000fe200028e0607 */
[----:B------:R-:W-:Y:S02]  /*29c0*/  ISETP.GT.AND P0, PT, R16, 0x1f, PT ;  /* 0x0000001f1000780c */ /* 0x000fe40003f04270 */
[----:B------:R-:W-:Y:S02]  /*29d0*/  SHF.R.S32.HI R109, RZ, 0x1f, R105 ;  /* 0x0000001fff6d7819 */ /* 0x000fe40000011469 */
[----:B------:R-:W-:Y:S02]  /*29e0*/  IADD3 R120, P5, PT, R105, R6, RZ ;  /* 0x0000000669787210 */ /* 0x000fe40007fbe0ff */
[----:B------:R-:W-:Y:S02]  /*29f0*/  SHF.R.U32.HI R40, RZ, 0x4, R50 ;  /* 0x00000004ff287819 */ /* 0x000fe40000011632 */
[----:B------:R-:W-:Y:S01]  /*2a00*/  PRMT R108, RZ, 0x7610, R108 ;  /* 0x00007610ff6c7816 */ /* 0x000fe2000000006c */
[----:B------:R-:W-:Y:S01]  /*2a10*/  IMAD.X R121, R109, 0x1, R7, P5 ;  /* 0x000000016d797824 */ /* 0x000fe200028e0607 */
[----:B------:R-:W-:Y:S01]  /*2a20*/  ISETP.LT.AND P0, PT, R18, R111, P0 ;  /* 0x0000006f1200720c */ /* 0x000fe20000701270 */
[----:B------:R-:W-:Y:S01]  /*2a30*/  IMAD R111, R4, 0x1b, RZ ;  /* 0x0000001b046f7824 */ /* 0x000fe200078e02ff */
[----:B------:R-:W-:-:S02]  /*2a40*/  PRMT R110, RZ, 0x7610, R110 ;  /* 0x00007610ff6e7816 */ /* 0x000fc4000000006e */
[----:B------:R-:W-:Y:S01]  /*2a50*/  LOP3.LUT P5, RZ, R40, 0x1, RZ, 0xc0, !PT ;  /* 0x0000000128ff7812 */ /* 0x000fe200078ac0ff */
[----:B------:R1:W2:Y:S01]  /*2a60*/  @P2 LDG.E.U8 R108, desc[UR22][R118.64] ;  /* 0x00000016766c2981 */ /* 0x0002a2000c1e1100 */
[--C-:B------:R-:W-:Y:S02]  /*2a70*/  SHF.R.U32.HI R40, RZ, 0x3, R50.reuse ;  /* 0x00000003ff287819 */ /* 0x100fe40000011632 */
[----:B0-----:R-:W-:Y:S01]  /*2a80*/  SHF.R.S32.HI R113, RZ, 0x1f, R111 ;  /* 0x0000001fff717819 */ /* 0x001fe2000001146f */
[----:B------:R0:W2:Y:S01]  /*2a90*/  @P4 LDG.E.U8 R110, desc[UR22][R120.64] ;  /* 0x00000016786e4981 */ /* 0x0000a2000c1e1100 */
[----:B------:R-:W-:Y:S02]  /*2aa0*/  IADD3 R122, P2, PT, R111, R6, RZ ;  /* 0x000000066f7a7210 */ /* 0x000fe40007f5e0ff */
[----:B------:R-:W-:Y:S02]  /*2ab0*/  LOP3.LUT P4, RZ, R40, 0x1, RZ, 0xc0, !PT ;  /* 0x0000000128ff7812 */ /* 0x000fe4000788c0ff */
[----:B------:R-:W-:Y:S01]  /*2ac0*/  SHF.R.U32.HI R40, RZ, 0x8, R50 ;  /* 0x00000008ff287819 */ /* 0x000fe20000011632 */
[----:B------:R-:W-:Y:S01]  /*2ad0*/  IMAD.X R123, R113, 0x1, R7, P2 ;  /* 0x00000001717b7824 */ /* 0x000fe200010e0607 */
[----:B------:R-:W-:-:S02]  /*2ae0*/  PRMT R112, RZ, 0x7610, R112 ;  /* 0x00007610ff707816 */ /* 0x000fc40000000070 */
[----:B------:R-:W-:Y:S01]  /*2af0*/  LOP3.LUT P2, RZ, R40, 0x1, RZ, 0xc0, !PT ;  /* 0x0000000128ff7812 */ /* 0x000fe2000784c0ff */
[----:B------:R-:W-:Y:S02]  /*2b00*/  IMAD R40, R18, R5, RZ ;  /* 0x0000000512287224 */ /* 0x000fe400078e02ff */
[C---:B------:R-:W-:Y:S01]  /*2b10*/  IMAD R115, R4.reuse, 0x1c, RZ ;  /* 0x0000001c04737824 */ /* 0x040fe200078e02ff */
[----:B------:R0:W3:Y:S01]  /*2b20*/  @P5 LDG.E.U8 R112, desc[UR22][R122.64] ;  /* 0x000000167a705981 */ /* 0x0000e2000c1e1100 */
[----:B-1----:R-:W-:Y:S01]  /*2b30*/  IMAD R119, R4, 0x1d, RZ ;  /* 0x0000001d04777824 */ /* 0x002fe200078e02ff */
[----:B------:R-:W-:Y:S01]  /*2b40*/  IADD3 R106, P5, PT, R40, UR18, RZ ;  /* 0x00000012286a7c10 */ /* 0x000fe2000ffbe0ff */
[----:B------:R-:W-:Y:S01]  /*2b50*/  IMAD R135, R8, UR4, RZ ;  /* 0x0000000408877c24 */ /* 0x000fe2000f8e02ff */
[----:B------:R-:W-:Y:S01]  /*2b60*/  SHF.R.S32.HI R117, RZ, 0x1f, R115 ;  /* 0x0000001fff757819 */ /* 0x000fe20000011473 */
[----:B------:R-:W-:Y:S01]  /*2b70*/  IMAD R30, R30, UR4, RZ ;  /* 0x000000041e1e7c24 */ /* 0x000fe2000f8e02ff */
[----:B------:R-:W-:-:S02]  /*2b80*/  IADD3 R124, P6, PT, R115, R6, RZ ;  /* 0x00000006737c7210 */ /* 0x000fc40007fde0ff */
[----:B------:R-:W-:Y:S01]  /*2b90*/  LEA.HI.X.SX32 R153, R40, UR19, 0x1, P5 ;  /* 0x0000001328997c11 */ /* 0x000fe2000a8f0eff */
[----:B------:R-:W-:Y:S01]  /*2ba0*/  IMAD R26, R26, UR4, RZ ;  /* 0x000000041a1a7c24 */ /* 0x000fe2000f8e02ff */
[----:B0-----:R-:W-:Y:S02]  /*2bb0*/  SHF.R.S32.HI R121, RZ, 0x1f, R119 ;  /* 0x0000001fff797819 */ /* 0x001fe40000011477 */
[----:B------:R-:W-:Y:S01]  /*2bc0*/  IADD3 R8, P5, PT, R119, R6, RZ ;  /* 0x0000000677087210 */ /* 0x000fe20007fbe0ff */
[----:B------:R-:W-:Y:S01]  /*2bd0*/  IMAD.X R125, R117, 0x1, R7, P6 ;  /* 0x00000001757d7824 */ /* 0x000fe200030e0607 */
[----:B------:R-:W-:Y:S01]  /*2be0*/  PRMT R114, RZ, 0x7610, R114 ;  /* 0x00007610ff727816 */ /* 0x000fe20000000072 */
[----:B------:R-:W-:Y:S01]  /*2bf0*/  IMAD R141, R20, UR4, RZ ;  /* 0x00000004148d7c24 */ /* 0x000fe2000f8e02ff */
[----:B------:R-:W-:Y:S01]  /*2c00*/  IADD3 R20, P6, PT, R30, R106, RZ ;  /* 0x0000006a1e147210 */ /* 0x000fe20007fde0ff */
[----:B------:R-:W-:Y:S02]  /*2c10*/  IMAD R143, R9, UR4, RZ ;  /* 0x00000004098f7c24 */ /* 0x000fe4000f8e02ff */
[----:B------:R-:W-:Y:S01]  /*2c20*/  IMAD R32, R32, UR4, RZ ;  /* 0x0000000420207c24 */ /* 0x000fe2000f8e02ff */
[----:B------:R0:W3:Y:S01]  /*2c30*/  @P4 LDG.E.U8 R114, desc[UR22][R124.64] ;  /* 0x000000167c724981 */ /* 0x0000e2000c1e1100 */
[----:B------:R-:W-:-:S02]  /*2c40*/  IMAD R139, R22, UR4, RZ ;  /* 0x00000004168b7c24 */ /* 0x000fc4000f8e02ff */
[----:B------:R-:W-:Y:S01]  /*2c50*/  IMAD.X R9, R121, 0x1, R7, P5 ;  /* 0x0000000179097824 */ /* 0x000fe200028e0607 */
[-C--:B------:R-:W-:Y:S01]  /*2c60*/  IADD3 R22, P5, PT, R26, R106.reuse, RZ ;  /* 0x0000006a1a167210 */ /* 0x080fe20007fbe0ff */
[----:B------:R-:W-:Y:S01]  /*2c70*/  IMAD R38, R38, UR4, RZ ;  /* 0x0000000426267c24 */ /* 0x000fe2000f8e02ff */
[-C--:B------:R-:W-:Y:S01]  /*2c80*/  LEA.HI.X.SX32 R123, R30, R153.reuse, 0x1, P6 ;  /* 0x000000991e7b7211 */ /* 0x080fe200030f0eff */
[----:B------:R-:W-:Y:S01]  /*2c90*/  IMAD R147, R24, UR4, RZ ;  /* 0x0000000418937c24 */ /* 0x000fe2000f8e02ff */
[-C--:B------:R-:W-:Y:S01]  /*2ca0*/  IADD3 R24, P6, PT, R32, R106.reuse, RZ ;  /* 0x0000006a20187210 */ /* 0x080fe20007fde0ff */
[----:B------:R-:W-:Y:S01]  /*2cb0*/  IMAD R36, R36, UR4, RZ ;  /* 0x0000000424247c24 */ /* 0x000fe2000f8e02ff */
[-C--:B0-----:R-:W-:Y:S01]  /*2cc0*/  LEA.HI.X.SX32 R125, R26, R153.reuse, 0x1, P5 ;  /* 0x000000991a7d7211 */ /* 0x081fe200028f0eff */
[----:B------:R-:W-:Y:S01]  /*2cd0*/  IMAD R34, R34, UR4, RZ ;  /* 0x0000000422227c24 */ /* 0x000fe2000f8e02ff */
[----:B------:R-:W-:Y:S01]  /*2ce0*/  IADD3 R26, P5, PT, R38, R106, RZ ;  /* 0x0000006a261a7210 */ /* 0x000fe20007fbe0ff */
[----:B------:R-:W-:Y:S01]  /*2cf0*/  IMAD R137, R28, UR4, RZ ;  /* 0x000000041c897c24 */ /* 0x000fe2000f8e02ff */
[----:B------:R-:W-:-:S02]  /*2d00*/  LEA.HI.X.SX32 R127, R32, R153, 0x1, P6 ;  /* 0x00000099207f7211 */ /* 0x000fc400030f0eff */
[-C--:B------:R-:W-:Y:S02]  /*2d10*/  IADD3 R28, P6, PT, R36, R106.reuse, RZ ;  /* 0x0000006a241c7210 */ /* 0x080fe40007fde0ff */
[-C--:B------:R-:W-:Y:S02]  /*2d20*/  LEA.HI.X.SX32 R129, R38, R153.reuse, 0x1, P5 ;  /* 0x0000009926817211 */ /* 0x080fe400028f0eff */
[-C--:B------:R-:W-:Y:S02]  /*2d30*/  IADD3 R30, P5, PT, R34, R106.reuse, RZ ;  /* 0x0000006a221e7210 */ /* 0x080fe40007fbe0ff */
[-C--:B------:R-:W-:Y:S02]  /*2d40*/  LEA.HI.X.SX32 R131, R36, R153.reuse, 0x1, P6 ;  /* 0x0000009924837211 */ /* 0x080fe400030f0eff */
[----:B------:R-:W-:Y:S02]  /*2d50*/  IADD3 R32, P6, PT, R135, R106, RZ ;  /* 0x0000006a87207210 */ /* 0x000fe40007fde0ff */
[----:B------:R-:W-:-:S02]  /*2d60*/  LEA.HI.X.SX32 R133, R34, R153, 0x1, P5 ;  /* 0x0000009922857211 */ /* 0x000fc400028f0eff */
[-C--:B------:R-:W-:Y:S02]  /*2d70*/  IADD3 R34, P5, PT, R137, R106.reuse, RZ ;  /* 0x0000006a89227210 */ /* 0x080fe40007fbe0ff */
[-C--:B------:R-:W-:Y:S01]  /*2d80*/  LEA.HI.X.SX32 R135, R135, R153.reuse, 0x1, P6 ;  /* 0x0000009987877211 */ /* 0x080fe200030f0eff */
[----:B------:R-:W-:Y:S01]  /*2d90*/  IMAD R12, R12, UR4, RZ ;  /* 0x000000040c0c7c24 */ /* 0x000fe2000f8e02ff */
[-C--:B------:R-:W-:Y:S02]  /*2da0*/  IADD3 R36, P6, PT, R139, R106.reuse, RZ ;  /* 0x0000006a8b247210 */ /* 0x080fe40007fde0ff */
[----:B------:R-:W-:Y:S02]  /*2db0*/  LEA.HI.X.SX32 R137, R137, R153, 0x1, P5 ;  /* 0x0000009989897211 */ /* 0x000fe400028f0eff */
[----:B------:R-:W-:Y:S02]  /*2dc0*/  SHF.R.U32.HI R42, RZ, 0x2, R50 ;  /* 0x00000002ff2a7819 */ /* 0x000fe40000011632 */
[----:B------:R-:W-:-:S02]  /*2dd0*/  IADD3 R38, P5, PT, R141, R106, RZ ;  /* 0x0000006a8d267210 */ /* 0x000fc40007fbe0ff */
[-C--:B------:R-:W-:Y:S01]  /*2de0*/  LEA.HI.X.SX32 R139, R139, R153.reuse, 0x1, P6 ;  /* 0x000000998b8b7211 */ /* 0x080fe200030f0eff */
[----:B------:R-:W-:Y:S01]  /*2df0*/  IMAD R13, R13, UR4, RZ ;  /* 0x000000040d0d7c24 */ /* 0x000fe2000f8e02ff */
[----:B------:R-:W-:Y:S02]  /*2e00*/  LOP3.LUT P4, RZ, R42, 0x1, RZ, 0xc0, !PT ;  /* 0x000000012aff7812 */ /* 0x000fe4000788c0ff */
[-C--:B------:R-:W-:Y:S02]  /*2e10*/  IADD3 R40, P6, PT, R143, R106.reuse, RZ ;  /* 0x0000006a8f287210 */ /* 0x080fe40007fde0ff */
[-C--:B------:R-:W-:Y:S02]  /*2e20*/  LEA.HI.X.SX32 R141, R141, R153.reuse, 0x1, P5 ;  /* 0x000000998d8d7211 */ /* 0x080fe400028f0eff */
[-C--:B------:R-:W-:Y:S01]  /*2e30*/  IADD3 R42, P5, PT, R12, R106.reuse, RZ ;  /* 0x0000006a0c2a7210 */ /* 0x080fe20007fbe0ff */
[----:B------:R-:W-:Y:S01]  /*2e40*/  IMAD R11, R11, UR4, RZ ;  /* 0x000000040b0b7c24 */ /* 0x000fe2000f8e02ff */
[----:B------:R-:W-:Y:S01]  /*2e50*/  LEA.HI.X.SX32 R143, R143, R153, 0x1, P6 ;  /* 0x000000998f8f7211 */ /* 0x000fe200030f0eff */
[----:B------:R-:W-:Y:S01]  /*2e60*/  IMAD R10, R10, UR4, RZ ;  /* 0x000000040a0a7c24 */ /* 0x000fe2000f8e02ff */
[----:B------:R-:W-:-:S02]  /*2e70*/  IADD3 R44, P6, PT, R147, R106, RZ ;  /* 0x0000006a932c7210 */ /* 0x000fc40007fde0ff */
[-C--:B------:R-:W-:Y:S02]  /*2e80*/  LEA.HI.X.SX32 R145, R12, R153.reuse, 0x1, P5 ;  /* 0x000000990c917211 */ /* 0x080fe400028f0eff */
[-C--:B------:R-:W-:Y:S02]  /*2e90*/  IADD3 R46, P5, PT, R13, R106.reuse, RZ ;  /* 0x0000006a0d2e7210 */ /* 0x080fe40007fbe0ff */
[----:B------:R-:W-:Y:S02]  /*2ea0*/  LEA.HI.X.SX32 R147, R147, R153, 0x1, P6 ;  /* 0x0000009993937211 */ /* 0x000fe400030f0eff */
[----:B------:R-:W-:Y:S01]  /*2eb0*/  PRMT R116, RZ, 0x7610, R116 ;  /* 0x00007610ff747816 */ /* 0x000fe20000000074 */
[----:B------:R-:W-:Y:S01]  /*2ec0*/  IMAD R155, R4, 0x1e, RZ ;  /* 0x0000001e049b7824 */ /* 0x000fe200078e02ff */
[----:B------:R-:W-:Y:S02]  /*2ed0*/  SHF.R.U32.HI R12, RZ, 0x1, R50 ;  /* 0x00000001ff0c7819 */ /* 0x000fe40000011632 */
[----:B------:R-:W-:-:S02]  /*2ee0*/  IADD3 R48, P6, PT, R11, R106, RZ ;  /* 0x0000006a0b307210 */ /* 0x000fc40007fde0ff */
[-C--:B------:R-:W-:Y:S01]  /*2ef0*/  LEA.HI.X.SX32 R149, R13, R153.reuse, 0x1, P5 ;  /* 0x000000990d957211 */ /* 0x080fe200028f0eff */
[----:B------:R-:W5:Y:S01]  /*2f00*/  @P4 LDG.E.U8 R116, desc[UR22][R8.64] ;  /* 0x0000001608744981 */ /* 0x000f62000c1e1100 */
[C---:B------:R-:W-:Y:S02]  /*2f10*/  IADD3 R50, P5, PT, R10.reuse, R106, RZ ;  /* 0x0000006a0a327210 */ /* 0x040fe40007fbe0ff */
[-C--:B------:R-:W-:Y:S02]  /*2f20*/  LEA.HI.X.SX32 R151, R11, R153.reuse, 0x1, P6 ;  /* 0x000000990b977211 */ /* 0x080fe400030f0eff */
[----:B------:R-:W-:Y:S01]  /*2f30*/  LEA.HI.X.SX32 R153, R10, R153, 0x1, P5 ;  /* 0x000000990a997211 */ /* 0x000fe200028f0eff */
[----:B------:R-:W-:Y:S01]  /*2f40*/  IMAD R157, R4, 0x17, RZ ;  /* 0x00000017049d7824 */ /* 0x000fe200078e02ff */
[----:B------:R-:W-:Y:S02]  /*2f50*/  SHF.R.S32.HI R159, RZ, 0x1f, R155 ;  /* 0x0000001fff9f7819 */ /* 0x000fe4000001149b */
[----:B------:R-:W-:-:S02]  /*2f60*/  IADD3 R10, P4, PT, R155, R6, RZ ;  /* 0x000000069b0a7210 */ /* 0x000fc40007f9e0ff */
[----:B------:R-:W-:Y:S01]  /*2f70*/  LOP3.LUT P6, RZ, R12, 0x1, RZ, 0xc0, !PT ;  /* 0x000000010cff7812 */ /* 0x000fe200078cc0ff */
[----:B------:R-:W-:Y:S01]  /*2f80*/  IMAD R161, R4, 0x1f, RZ ;  /* 0x0000001f04a17824 */ /* 0x000fe200078e02ff */
[----:B------:R-:W-:Y:S01]  /*2f90*/  SHF.R.S32.HI R163, RZ, 0x1f, R157 ;  /* 0x0000001fffa37819 */ /* 0x000fe2000001149d */
[----:B------:R-:W-:Y:S01]  /*2fa0*/  IMAD.X R11, R159, 0x1, R7, P4 ;  /* 0x000000019f0b7824 */ /* 0x000fe200020e0607 */
[----:B------:R-:W-:Y:S02]  /*2fb0*/  IADD3 R12, P4, PT, R157, R6, RZ ;  /* 0x000000069d0c7210 */ /* 0x000fe40007f9e0ff */
[----:B------:R-:W-:-:S03]  /*2fc0*/  SHF.R.S32.HI R165, RZ, 0x1f, R161 ;  /* 0x0000001fffa57819 */ /* 0x000fc600000114a1 */
[----:B------:R-:W-:Y:S01]  /*2fd0*/  IMAD.X R13, R163, 0x1, R7, P4 ;  /* 0x00000001a30d7824 */ /* 0x000fe200020e0607 */
[----:B------:R-:W-:Y:S02]  /*2fe0*/  IADD3 R6, P4, PT, R161, R6, RZ ;  /* 0x00000006a1067210 */ /* 0x000fe40007f9e0ff */
[----:B------:R-:W-:-:S03]  /*2ff0*/  PRMT R120, RZ, 0x7610, R120 ;  /* 0x00007610ff787816 */ /* 0x000fc60000000078 */
[----:B------:R-:W-:Y:S01]  /*3000*/  IMAD.X R7, R165, 0x1, R7, P4 ;  /* 0x00000001a5077824 */ /* 0x000fe200020e0607 */
[----:B------:R-:W-:-:S04]  /*3010*/  PRMT R195, RZ, 0x7610, R195 ;  /* 0x00007610ffc37816 */ /* 0x000fc800000000c3 */
[----:B------:R0:W5:Y:S01]  /*3020*/  @!P1 LDG.E.U8 R120, desc[UR22][R6.64] ;  /* 0x0000001606789981 */ /* 0x000162000c1e1100 */
[----:B------:R-:W-:Y:S01]  /*3030*/  PRMT R197, RZ, 0x7610, R197 ;  /* 0x00007610ffc57816 */ /* 0x000fe200000000c5 */
[----:B0-----:R-:W-:Y:S02]  /*3040*/  @P0 IMAD.MOV.U32 R6, RZ, RZ, R40 ;  /* 0x000000ffff060224 */ /* 0x001fe400078e0028 */
[----:B------:R-:W-:-:S05]  /*3050*/  @P0 IMAD.MOV.U32 R7, RZ, RZ, R143 ;  /* 0x000000ffff070224 */ /* 0x000fca00078e008f */
[----:B------:R0:W5:Y:S01]  /*3060*/  @P0 LDG.E.U8 R195, desc[UR22][R6.64] ;  /* 0x0000001606c30981 */ /* 0x000162000c1e1100 */
        /* <DEDUP_REMOVED lines=10> */
[----:B------:R-:W-:Y:S01]  /*3110*/  @P0 IMAD.MOV.U32 R7, RZ, RZ, R149 ;  /* 0x000000ffff070224 */ /* 0x000fe200078e0095 */
[----:B------:R-:W-:-:S04]  /*3120*/  PRMT R118, RZ, 0x7610, R118 ;  /* 0x00007610ff767816 */ /* 0x000fc80000000076 */
[----:B------:R0:W5:Y:S01]  /*3130*/  @P0 LDG.E.U8 R201, desc[UR22][R6.64] ;  /* 0x0000001606c90981 */ /* 0x000162000c1e1100 */
[----:B------:R-:W-:Y:S01]  /*3140*/  PRMT R106, RZ, 0x7610, R106 ;  /* 0x00007610ff6a7816 */ /* 0x000fe2000000006a */
[----:B------:R-:W-:Y:S01]  /*3150*/  @P0 IMAD.MOV.U32 R122, RZ, RZ, R20 ;  /* 0x000000ffff7a0224 */ /* 0x000fe200078e0014 */
[----:B------:R-:W-:Y:S01]  /*3160*/  PRMT R173, RZ, 0x7610, R173 ;  /* 0x00007610ffad7816 */ /* 0x000fe200000000ad */
[----:B------:R-:W-:Y:S01]  /*3170*/  @P0 IMAD.MOV.U32 R124, RZ, RZ, R22 ;  /* 0x000000ffff7c0224 */ /* 0x000fe200078e0016 */
[----:B------:R-:W-:Y:S01]  /*3180*/  PRMT R177, RZ, 0x7610, R177 ;  /* 0x00007610ffb17816 */ /* 0x000fe200000000b1 */
[----:B------:R-:W-:Y:S01]  /*3190*/  @P0 IMAD.MOV.U32 R126, RZ, RZ, R24 ;  /* 0x000000ffff7e0224 */ /* 0x000fe200078e0018 */
[----:B------:R-:W-:Y:S01]  /*31a0*/  PRMT R179, RZ, 0x7610, R179 ;  /* 0x00007610ffb37816 */ /* 0x000fe200000000b3 */
[----:B------:R-:W-:Y:S01]  /*31b0*/  @P0 IMAD.MOV.U32 R128, RZ, RZ, R26 ;  /* 0x000000ffff800224 */ /* 0x000fe200078e001a */
[----:B------:R-:W-:Y:S01]  /*31c0*/  PRMT R181, RZ, 0x7610, R181 ;  /* 0x00007610ffb57816 */ /* 0x000fe200000000b5 */
[----:B0-----:R-:W-:Y:S01]  /*31d0*/  @P0 IMAD.MOV.U32 R6, RZ, RZ, R48 ;  /* 0x000000ffff060224 */ /* 0x001fe200078e0030 */
[----:B------:R-:W-:Y:S01]  /*31e0*/  PRMT R183, RZ, 0x7610, R183 ;  /* 0x00007610ffb77816 */ /* 0x000fe200000000b7 */
[----:B------:R-:W-:Y:S01]  /*31f0*/  @P0 IMAD.MOV.U32 R7, RZ, RZ, R151 ;  /* 0x000000ffff070224 */ /* 0x000fe200078e0097 */
[----:B------:R-:W-:Y:S01]  /*3200*/  PRMT R185, RZ, 0x7610, R185 ;  /* 0x00007610ffb97816 */ /* 0x000fe200000000b9 */
[----:B------:R-:W-:Y:S01]  /*3210*/  @P0 IMAD.MOV.U32 R130, RZ, RZ, R28 ;  /* 0x000000ffff820224 */ /* 0x000fe200078e001c */
[----:B------:R-:W-:Y:S01]  /*3220*/  PRMT R187, RZ, 0x7610, R187 ;  /* 0x00007610ffbb7816 */ /* 0x000fe200000000bb */
[----:B------:R-:W-:Y:S01]  /*3230*/  @P0 IMAD.MOV.U32 R132, RZ, RZ, R30 ;  /* 0x000000ffff840224 */ /* 0x000fe200078e001e */
[----:B------:R-:W-:Y:S01]  /*3240*/  PRMT R189, RZ, 0x7610, R189 ;  /* 0x00007610ffbd7816 */ /* 0x000fe200000000bd */
[----:B------:R0:W5:Y:S01]  /*3250*/  @P0 LDG.E.U8 R203, desc[UR22][R6.64] ;  /* 0x0000001606cb0981 */ /* 0x000162000c1e1100 */
[----:B------:R-:W-:Y:S01]  /*3260*/  PRMT R191, RZ, 0x7610, R191 ;  /* 0x00007610ffbf7816 */ /* 0x000fe200000000bf */
[----:B------:R-:W-:Y:S01]  /*3270*/  @P0 IMAD.MOV.U32 R134, RZ, RZ, R32 ;  /* 0x000000ffff860224 */ /* 0x000fe200078e0020 */
[----:B------:R-:W-:Y:S01]  /*3280*/  PRMT R193, RZ, 0x7610, R193 ;  /* 0x00007610ffc17816 */ /* 0x000fe200000000c1 */
[----:B------:R-:W-:Y:S01]  /*3290*/  @P0 IMAD.MOV.U32 R136, RZ, RZ, R34 ;  /* 0x000000ffff880224 */ /* 0x000fe200078e0022 */
[----:B------:R-:W-:Y:S01]  /*32a0*/  PRMT R205, RZ, 0x7610, R205 ;  /* 0x00007610ffcd7816 */ /* 0x000fe200000000cd */
[----:B------:R-:W-:Y:S01]  /*32b0*/  @P0 IMAD.MOV.U32 R138, RZ, RZ, R36 ;  /* 0x000000ffff8a0224 */ /* 0x000fe200078e0024 */
[----:B------:R1:W5:Y:S01]  /*32c0*/  @P6 LDG.E.U8 R118, desc[UR22][R10.64] ;  /* 0x000000160a766981 */ /* 0x000362000c1e1100 */
[----:B------:R-:W-:-:S02]  /*32d0*/  @P0 IMAD.MOV.U32 R8, RZ, RZ, R38 ;  /* 0x000000ffff080224 */ /* 0x000fc400078e0026 */
[----:B------:R-:W-:Y:S01]  /*32e0*/  @P0 IMAD.MOV.U32 R9, RZ, RZ, R141 ;  /* 0x000000ffff090224 */ /* 0x000fe200078e008d */
[----:B------:R-:W5:Y:S01]  /*32f0*/  @P2 LDG.E.U8 R106, desc[UR22][R12.64] ;  /* 0x000000160c6a2981 */ /* 0x000f62000c1e1100 */
[----:B0-----:R-:W-:Y:S02]  /*3300*/  @P0 IMAD.MOV.U32 R6, RZ, RZ, R50 ;  /* 0x000000ffff060224 */ /* 0x001fe400078e0032 */
[----:B------:R-:W-:Y:S01]  /*3310*/  @P0 IMAD.MOV.U32 R7, RZ, RZ, R153 ;  /* 0x000000ffff070224 */ /* 0x000fe200078e0099 */
[----:B------:R-:W5:Y:S04]  /*3320*/  @P0 LDG.E.U8 R173, desc[UR22][R122.64] ;  /* 0x000000167aad0981 */ /* 0x000f68000c1e1100 */
        /* <DEDUP_REMOVED lines=8> */
[----:B------:R0:W5:Y:S04]  /*33b0*/  @P0 LDG.E.U8 R193, desc[UR22][R8.64] ;  /* 0x0000001608c10981 */ /* 0x000168000c1e1100 */
[----:B------:R4:W5:Y:S01]  /*33c0*/  @P0 LDG.E.U8 R205, desc[UR22][R6.64] ;  /* 0x0000001606cd0981 */ /* 0x000962000c1e1100 */
[----:B-1----:R-:W-:-:S02]  /*33d0*/  LOP3.LUT R10, R52, 0x80, RZ, 0xc0, !PT ;  /* 0x00000080340a7812 */ /* 0x002fc400078ec0ff */
[----:B0-----:R-:W-:Y:S02]  /*33e0*/  SHF.R.S32.HI R8, RZ, 0x7, R52 ;  /* 0x00000007ff087819 */ /* 0x001fe40000011434 */
[----:B------:R-:W-:Y:S01]  /*33f0*/  LOP3.LUT R9, R52, 0x7f, RZ, 0xc0, !PT ;  /* 0x0000007f34097812 */ /* 0x000fe200078ec0ff */
[----:B------:R-:W-:-:S04]  /*3400*/  @!UP1 UIADD3 UR4, UPT, UPT, -UR8, 0x100000, URZ ;  /* 0x0010000008049890 */ /* 0x000fc8000fffe1ff */
[----:B------:R-:W-:Y:S02]  /*3410*/  @!UP1 USHF.L.U32 UR5, UR4, 0xb, URZ ;  /* 0x0000000b04059899 */ /* 0x000fe400080006ff */
[----:B------:R-:W-:Y:S01]  /*3420*/  @!UP1 USHF.L.U32 UR4, UR4, 0x1, URZ ;  /* 0x0000000104049899 */ /* 0x000fe200080006ff */
[----:B------:R-:W-:Y:S01]  /*3430*/  SGXT R8, R8, 0x1 ;  /* 0x000000010808781a */ /* 0x000fe20000000200 */
[----:B------:R-:W-:-:S03]  /*3440*/  IMAD R9, R10, 0x20, R9 ;  /* 0x000000200a097824 */ /* 0x000fc600078e0209 */
[----:B------:R-:W-:Y:S01]  /*3450*/  LOP3.LUT R11, R8, 0x90, RZ, 0xc0, !PT ;  /* 0x00000090080b7812 */ /* 0x000fe200078ec0ff */
[----:B------:R-:W-:Y:S01]  /*3460*/  VOTEU.ALL UP1, P3 ;  /* 0x0000000000ff7886 */ /* 0x000fe20001820000 */
[----:B----4-:R-:W-:Y:S02]  /*3470*/  LOP3.LUT R7, R9, 0x20, RZ, 0x3c, !PT ;  /* 0x0000002009077812 */ /* 0x010fe400078e3cff */
[----:B------:R-:W-:Y:S02]  /*3480*/  LOP3.LUT R52, R11, 0x7f, R52, 0x78, !PT ;  /* 0x0000007f0b347812 */ /* 0x000fe400078e7834 */
[C---:B------:R-:W-:Y:S01]  /*3490*/  LOP3.LUT R11, R9.reuse, 0x10, RZ, 0x3c, !PT ;  /* 0x00000010090b7812 */ /* 0x040fe200078e3cff */
[----:B------:R0:W1:Y:S01]  /*34a0*/  @!UP1 SYNCS.EXCH.64 URZ, [UR11+0x6008], UR4 ;  /* 0x006008040bff95b2 */ /* 0x0000620008000100 */
[C---:B------:R-:W-:Y:S01]  /*34b0*/  LOP3.LUT R13, R9.reuse, 0x30, RZ, 0x3c, !PT ;  /* 0x00000030090d7812 */ /* 0x040fe200078e3cff */
[----:B--2---:R0:W-:Y:S01]  /*34c0*/  STS.U8 [R9+UR11], R62 ;  /* 0x0000003e09007988 */ /* 0x0041e2000800000b */
[----:B------:R-:W-:-:S02]  /*34d0*/  LOP3.LUT R167, R9, 0x40, RZ, 0x3c, !PT ;  /* 0x0000004009a77812 */ /* 0x000fc400078e3cff */
[C---:B------:R-:W-:Y:S01]  /*34e0*/  LOP3.LUT R169, R9.reuse, 0x50, RZ, 0x3c, !PT ;  /* 0x0000005009a97812 */ /* 0x040fe200078e3cff */
[----:B------:R0:W-:Y:S01]  /*34f0*/  STS.U8 [R9+UR11+0x400], R74 ;  /* 0x0004004a09007988 */ /* 0x0001e2000800000b */
[----:B------:R-:W-:-:S03]  /*3500*/  LOP3.LUT R171, R9, 0x60, RZ, 0x3c, !PT ;  /* 0x0000006009ab7812 */ /* 0x000fc600078e3cff */
[----:B------:R0:W-:Y:S01]  /*3510*/  STS.U8 [R9+UR11+0x800], R76 ;  /* 0x0008004c09007988 */ /* 0x0001e2000800000b */
[----:B------:R-:W-:-:S03]  /*3520*/  LOP3.LUT R175, R9, 0x70, RZ, 0x3c, !PT ;  /* 0x0000007009af7812 */ /* 0x000fc600078e3cff */
[----:B------:R0:W-:Y:S04]  /*3530*/  STS.U8 [R9+UR11+0xc00], R80 ;  /* 0x000c005009007988 */ /* 0x0001e8000800000b */
[----:B------:R0:W-:Y:S04]  /*3540*/  STS.U8 [R11+UR11+0x80], R60 ;  /* 0x0000803c0b007988 */ /* 0x0001e8000800000b */
[----:B------:R0:W-:Y:S04]  /*3550*/  STS.U8 [R11+UR11+0x480], R78 ;  /* 0x0004804e0b007988 */ /* 0x0001e8000800000b */
[----:B------:R0:W-:Y:S04]  /*3560*/  STS.U8 [R11+UR11+0x880], R96 ;  /* 0x000880600b007988 */ /* 0x0001e8000800000b */
[----:B------:R0:W-:Y:S04]  /*3570*/  STS.U8 [R11+UR11+0xc80], R108 ;  /* 0x000c806c0b007988 */ /* 0x0001e8000800000b */
[----:B---3--:R0:W-:Y:S04]  /*3580*/  STS.U8 [R7+UR11+0x100], R58 ;  /* 0x0001003a07007988 */ /* 0x0081e8000800000b */
[----:B------:R0:W-:Y:S04]  /*3590*/  STS.U8 [R7+UR11+0x500], R82 ;  /* 0x0005005207007988 */ /* 0x0001e8000800000b */
[----:B------:R0:W-:Y:S04]  /*35a0*/  STS.U8 [R7+UR11+0x900], R94 ;  /* 0x0009005e07007988 */ /* 0x0001e8000800000b */
[----:B------:R0:W-:Y:S04]  /*35b0*/  STS.U8 [R7+UR11+0xd00], R110 ;  /* 0x000d006e07007988 */ /* 0x0001e8000800000b */
[----:B-----5:R0:W-:Y:S04]  /*35c0*/  STS.U8 [R13+UR11+0x180], R66 ;  /* 0x000180420d007988 */ /* 0x0201e8000800000b */
[----:B------:R0:W-:Y:S04]  /*35d0*/  STS.U8 [R13+UR11+0x580], R84 ;  /* 0x000580540d007988 */ /* 0x0001e8000800000b */
        /* <DEDUP_REMOVED lines=8> */
[----:B------:R0:W-:Y:S01]  /*3660*/  STS.U8 [R169+UR11+0xa80], R104 ;  /* 0x000a8068a9007988 */ /* 0x0001e2000800000b */
[----:B------:R-:W-:-:S03]  /*3670*/  ISETP.NE.U32.AND P0, PT, RZ, UR9, PT ;  /* 0x00000009ff007c0c */ /* 0x000fc6000bf05070 */
[----:B------:R0:W-:Y:S04]  /*3680*/  STS.U8 [R169+UR11+0xe80], R116 ;  /* 0x000e8074a9007988 */ /* 0x0001e8000800000b */
[----:B------:R0:W-:Y:S04]  /*3690*/  STS.U8 [R171+UR11+0x300], R72 ;  /* 0x00030048ab007988 */ /* 0x0001e8000800000b */
[----:B------:R0:W-:Y:S04]  /*36a0*/  STS.U8 [R171+UR11+0x700], R92 ;  /* 0x0007005cab007988 */ /* 0x0001e8000800000b */
[----:B------:R0:W-:Y:S01]  /*36b0*/  STS.U8 [R171+UR11+0xb00], R102 ;  /* 0x000b0066ab007988 */ /* 0x0001e2000800000b */
[----:B------:R-:W-:-:S02]  /*36c0*/  ISETP.LT.OR P1, PT, R16, 0x20, P0 ;  /* 0x000000201000780c */ /* 0x000fc40000721670 */
[----:B------:R-:W-:Y:S01]  /*36d0*/  ISETP.GE.AND P2, PT, R16, 0x40, PT ;  /* 0x000000401000780c */ /* 0x000fe20003f46270 */
        /* <DEDUP_REMOVED lines=21> */
[----:B-1----:R1:W-:Y:S06]  /*3830*/  MEMBAR.ALL.CTA ;  /* 0x0000000000007992 */ /* 0x0023ec0000008000 */
[----:B-1----:R-:W1:Y:S02]  /*3840*/  FENCE.VIEW.ASYNC.S ;  /* 0x00000000000073c6 */ /* 0x002e640000000000 */
[----:B-1----:R-:W-:Y:S06]  /*3850*/  BAR.SYNC.DEFER_BLOCKING 0x0 ;  /* 0x0000000000007b1d */ /* 0x002fec0000010000 */
[----:B------:R-:W-:Y:S05]  /*3860*/  @P1 BRA `(.L_x_6) ;  /* 0x00000000005c1947 */ /* 0x000fea0003800000 */
[----:B0-----:R-:W-:Y:S02]  /*3870*/  UIADD3 UR4, UPT, UPT, UR11, 0x4000, URZ ;  /* 0x000040000b047890 */ /* 0x001fe4000fffe0ff */
[----:B------:R-:W-:Y:S02]  /*3880*/  USHF.R.U32.HI UR6, URZ, 0x4, UR11 ;  /* 0x00000004ff067899 */ /* 0x000fe4000801160b */
[----:B------:R-:W-:Y:S02]  /*3890*/  USHF.R.U32.HI UR4, URZ, 0x4, UR4 ;  /* 0x00000004ff047899 */ /* 0x000fe40008011604 */
[----:B------:R-:W-:Y:S01]  /*38a0*/  USGXT.U32 UR6, UR6, 0xe ;  /* 0x0000000e0606789a */ /* 0x000fe20008000000 */
[----:B------:R-:W-:Y:S01]  /*38b0*/  UMOV UR14, 0x100 ;  /* 0x00000100000e7882 */ /* 0x000fe20000000000 */
[----:B------:R-:W-:Y:S01]  /*38c0*/  UMOV UR15, 0x40004040 ;  /* 0x40004040000f7882 */ /* 0x000fe20000000000 */
[----:B------:R-:W-:Y:S01]  /*38d0*/  UMOV UR7, URZ ;  /* 0x000000ff00077c82 */ /* 0x000fe20008000000 */
[----:B------:R-:W-:-:S02]  /*38e0*/  USGXT.U32 UR8, UR4, 0xe ;  /* 0x0000000e0408789a */ /* 0x000fc40008000000 */
[----:B------:R-:W-:Y:S02]  /*38f0*/  UIADD3 UR18, UPT, UPT, UR10, 0x80, URZ ;  /* 0x000000800a127890 */ /* 0x000fe4000fffe0ff */
[----:B------:R-:W-:Y:S01]  /*3900*/  UIADD3.64 UR14, UPT, UPT, UR6, UR14, URZ ;  /* 0x0000000e060e7297 */ /* 0x000fe2000fffe0ff */
[----:B------:R-:W-:Y:S01]  /*3910*/  UMOV UR20, 0x0 ;  /* 0x0000000000147882 */ /* 0x000fe20000000000 */
[----:B------:R-:W-:Y:S01]  /*3920*/  UMOV UR21, 0x8208490 ;  /* 0x0820849000157882 */ /* 0x000fe20000000000 */
[----:B------:R-:W-:Y:S01]  /*3930*/  UMOV UR4, UR13 ;  /* 0x0000000d00047c82 */ /* 0x000fe20008000000 */
[----:B------:R-:W-:Y:S01]  /*3940*/  UMOV UR5, URZ ;  /* 0x000000ff00057c82 */ /* 0x000fe20008000000 */
[----:B------:R-:W-:Y:S01]  /*3950*/  UMOV UR7, 0x40004040 ;  /* 0x4000404000077882 */ /* 0x000fe20000000000 */
[----:B------:R-:W-:Y:S01]  /*3960*/  UMOV UR9, 0xc0004010 ;  /* 0xc000401000097882 */ /* 0x000fe20000000000 */
[----:B------:R-:W-:Y:S01]  /*3970*/  UMOV UR24, 0x0 ;  /* 0x0000000000187882 */ /* 0x000fe20000000000 */
[----:B------:R-:W-:Y:S01]  /*3980*/  UMOV UR25, 0x8208490 ;  /* 0x0820849000197882 */ /* 0x000fe20000000000 */
[----:B------:R-:W-:Y:S01]  /*3990*/  UMOV UR4, UR4 ;  /* 0x0000000400047c82 */ /* 0x000fe20008000000 */
[----:B------:R1:W-:Y:S01]  /*39a0*/  UTCQMMA gdesc[UR6], gdesc[UR8], tmem[UR10], tmem[UR20], idesc[UR21], !UPT ;  /* 0x00ff1408060075ea */ /* 0x0003e2000f80030a */
[----:B------:R1:W-:Y:S01]  /*39b0*/  UTCQMMA gdesc[UR14], gdesc[UR8], tmem[UR18], tmem[UR24], idesc[UR25], !UPT ;  /* 0x00ff18080e0075ea */ /* 0x0003e2000f800312 */
[----:B------:R1:W-:Y:S01]  /*39c0*/  UTCBAR [UR4], URZ ;  /* 0x000000ff040073e9 */ /* 0x0003e200080000ff */
[----:B------:R-:W-:Y:S01]  /*39d0*/  NOP ;  /* 0x0000000000007918 */ /* 0x000fe20000000000 */
.L_x_6:
[----:B01----:R-:W-:Y:S01]  /*39e0*/  UMOV UR4, URZ ;  /* 0x000000ff00047c82 */ /* 0x003fe20008000000 */
[----:B------:R-:W-:Y:S05]  /*39f0*/  @!P2 BRA `(.L_x_7) ;  /* 0x000000140080a947 */ /* 0x000fea0003800000 */
[----:B------:R-:W-:Y:S01]  /*3a00*/  SHF.R.S32.HI R173, RZ, 0x1f, R16 ;  /* 0x0000001fffad7819 */ /* 0x000fe20000011410 */
[----:B------:R-:W-:Y:S01]  /*3a10*/  IMAD.SHL.U32 R183, R4, 0x20, RZ ;  /* 0x0000002004b77824 */ /* 0x000fe200078e00ff */
[----:B------:R-:W-:Y:S01]  /*3a20*/  UIADD3 UR4, UPT, UPT, UR11, 0x2000, URZ ;  /* 0x000020000b047890 */ /* 0x000fe2000fffe0ff */
[----:B------:R-:W-:Y:S01]  /*3a30*/  IMAD.SHL.U32 R187, R5, 0x20, RZ ;  /* 0x0000002005bb7824 */ /* 0x000fe200078e00ff */
[----:B------:R-:W-:Y:S01]  /*3a40*/  LEA.HI R173, R173, R16, RZ, 0x5 ;  /* 0x00000010adad7211 */ /* 0x000fe200078f28ff */
[----:B------:R-:W-:Y:S01]  /*3a50*/  UIADD3 UR5, UPT, UPT, UR11, 0x5000, URZ ;  /* 0x000050000b057890 */ /* 0x000fe2000fffe0ff */
[----:B------:R-:W-:Y:S01]  /*3a60*/  IADD3 R56, P1, P2, R56, UR16, R183 ;  /* 0x0000001038387c10 */ /* 0x000fe2000fa3e0b7 */
[----:B------:R-:W-:Y:S01]  /*3a70*/  USHF.R.U32.HI UR4, URZ, 0x4, UR4 ;  /* 0x00000004ff047899 */ /* 0x000fe20008011604 */
[----:B------:R-:W-:Y:S01]  /*3a80*/  SHF.R.S32.HI R173, RZ, 0x5, R173 ;  /* 0x00000005ffad7819 */ /* 0x000fe200000114ad */
[----:B------:R-:W-:Y:S01]  /*3a90*/  USHF.R.U32.HI UR5, URZ, 0x4, UR5 ;  /* 0x00000004ff057899 */ /* 0x000fe20008011605 */
[----:B------:R-:W-:Y:S01]  /*3aa0*/  SHF.R.S32.HI R185, RZ, 0x1f, R183 ;  /* 0x0000001fffb97819 */ /* 0x000fe200000114b7 */
[----:B------:R-:W-:Y:S01]  /*3ab0*/  USGXT.U32 UR6, UR4, 0xe ;  /* 0x0000000e0406789a */ /* 0x000fe20008000000 */
[----:B------:R-:W-:Y:S01]  /*3ac0*/  VIMNMX R173, PT, PT, R173, 0x2, !PT ;  /* 0x00000002adad7848 */ /* 0x000fe20007fe0100 */
[----:B------:R-:W-:Y:S01]  /*3ad0*/  IMAD.MOV.U32 R4, RZ, RZ, RZ ;  /* 0x000000ffff047224 */ /* 0x000fe200078e00ff */
[----:B------:R-:W-:Y:S01]  /*3ae0*/  IADD3.X R54, PT, PT, R54, UR17, R185, P1, P2 ;  /* 0x0000001136367c10 */ /* 0x000fe20008fe44b9 */
[----:B------:R-:W-:Y:S01]  /*3af0*/  UMOV UR16, 0x100 ;  /* 0x0000010000107882 */ /* 0x000fe20000000000 */
[----:B------:R-:W-:Y:S01]  /*3b00*/  SHF.R.S32.HI R6, RZ, 0x1f, R187 ;  /* 0x0000001fff067819 */ /* 0x000fe200000114bb */
[----:B------:R-:W-:Y:S01]  /*3b10*/  VIADD R8, R173, 0xffffffff ;  /* 0xffffffffad087836 */ /* 0x000fe20000000000 */
[----:B------:R-:W-:Y:S01]  /*3b20*/  UMOV UR17, 0x40004040 ;  /* 0x4000404000117882 */ /* 0x000fe20000000000 */
[----:B------:R-:W-:Y:S01]  /*3b30*/  UMOV UR7, URZ ;  /* 0x000000ff00077c82 */ /* 0x000fe20008000000 */
[----:B------:R-:W-:Y:S01]  /*3b40*/  USGXT.U32 UR14, UR5, 0xe ;  /* 0x0000000e050e789a */ /* 0x000fe20008000000 */
[----:B------:R-:W0:Y:S01]  /*3b50*/  LDCU UR25, c[0x0][0x3a8] ;  /* 0x00007500ff1977ac */ /* 0x000e220008000800 */
[----:B------:R-:W-:Y:S01]  /*3b60*/  UIADD3.64 UR16, UPT, UPT, UR6, UR16, URZ ;  /* 0x0000001006107297 */ /* 0x000fe2000fffe0ff */
[----:B------:R-:W-:Y:S01]  /*3b70*/  UMOV UR24, 0x1 ;  /* 0x0000000100187882 */ /* 0x000fe20000000000 */
[----:B------:R-:W-:Y:S01]  /*3b80*/  UMOV UR5, URZ ;  /* 0x000000ff00057c82 */ /* 0x000fe20008000000 */
[----:B------:R-:W-:-:S09]  /*3b90*/  UMOV UR15, 0xc0004010 ;  /* 0xc0004010000f7882 */ /* 0x000fd20000000000 */
.L_x_10:
[----:B0-----:R-:W-:Y:S01]  /*3ba0*/  IMAD.U32 R10, R4, -0x80000000, RZ ;  /* 0x80000000040a7824 */ /* 0x001fe200078e00ff */
[C---:B------:R-:W-:Y:S02]  /*3bb0*/  ISETP.GT.AND P2, PT, R14.reuse, 0x1, PT ;  /* 0x000000010e00780c */ /* 0x040fe40003f44270 */
[----:B------:R-:W-:Y:S01]  /*3bc0*/  ISETP.GT.AND P1, PT, R14, 0x2, PT ;  /* 0x000000020e00780c */ /* 0x000fe20003f24270 */
[----:B------:R-:W1:Y:S01]  /*3bd0*/  SYNCS.PHASECHK.TRANS64.TRYWAIT P5, [UR13], R10 ;  /* 0x0000000aff0075a7 */ /* 0x000e6200080a110d */
[----:B0-----:R-:W-:Y:S01]  /*3be0*/  IADD3 R4, P4, PT, R56, UR25, RZ ;  /* 0x0000001938047c10 */ /* 0x001fe2000ff9e0ff */
[----:B-1----:R-:W-:-:S12]  /*3bf0*/  @!P5 BRA `(.L_x_8) ;  /* 0x0000005c000cd947 */ /* 0x002fd80003800000 */
.L_x_16:
[----:B------:R-:W-:Y:S01]  /*3c00*/  PRMT R12, RZ, 0x7610, R12 ;  /* 0x00007610ff0c7816 */ /* 0x000fe2000000000c */
[--C-:B------:R-:W-:Y:S01]  /*3c10*/  IMAD.X R5, R15, 0x1, R54.reuse, P4 ;  /* 0x000000010f057824 */ /* 0x100fe200020e0636 */
[-C--:B------:R-:W-:Y:S02]  /*3c20*/  IADD3 R172, P5, PT, R3, R56.reuse, RZ ;  /* 0x0000003803ac7210 */ /* 0x080fe40007fbe0ff */
[C---:B------:R-:W-:Y:S02]  /*3c30*/  ISETP.GT.AND P4, PT, R14.reuse, 0x3, PT ;  /* 0x000000030e00780c */ /* 0x040fe40003f84270 */
[----:B------:R0:W2:Y:S01]  /*3c40*/  @P2 LDG.E.U8 R12, desc[UR22][R4.64] ;  /* 0x00000016040c2981 */ /* 0x0000a2000c1e1100 */
[----:B------:R-:W-:Y:S01]  /*3c50*/  ISETP.GT.AND P2, PT, R14, 0x4, PT ;  /* 0x000000040e00780c */ /* 0x000fe20003f44270 */
[----:B------:R-:W-:Y:S01]  /*3c60*/  IMAD.X R173, R17, 0x1, R54, P5 ;  /* 0x0000000111ad7824 */ /* 0x000fe200028e0636 */
[-C--:B------:R-:W-:Y:S02]  /*3c70*/  IADD3 R178, P5, PT, R23, R56.reuse, RZ ;  /* 0x0000003817b27210 */ /* 0x080fe40007fbe0ff */
[----:B------:R-:W-:-:S02]  /*3c80*/  IADD3 R176, P6, PT, R19, R56, RZ ;  /* 0x0000003813b07210 */ /* 0x000fc40007fde0ff */
[----:B------:R-:W-:Y:S01]  /*3c90*/  PRMT R10, RZ, 0x7610, R10 ;  /* 0x00007610ff0a7816 */ /* 0x000fe2000000000a */
[----:B------:R-:W-:Y:S01]  /*3ca0*/  IMAD.X R179, R27, 0x1, R54, P5 ;  /* 0x000000011bb37824 */ /* 0x000fe200028e0636 */
[----:B------:R-:W-:Y:S01]  /*3cb0*/  PRMT R58, RZ, 0x7610, R58 ;  /* 0x00007610ff3a7816 */ /* 0x000fe2000000003a */
[----:B------:R-:W-:Y:S01]  /*3cc0*/  IMAD.X R177, R21, 0x1, R54, P6 ;  /* 0x0000000115b17824 */ /* 0x000fe200030e0636 */
[----:B------:R-:W-:Y:S02]  /*3cd0*/  PRMT R60, RZ, 0x7610, R60 ;  /* 0x00007610ff3c7816 */ /* 0x000fe4000000003c */
[----:B0-----:R-:W-:Y:S01]  /*3ce0*/  IADD3 R4, P6, PT, R25, R56, RZ ;  /* 0x0000003819047210 */ /* 0x001fe20007fde0ff */
[----:B------:R-:W3:Y:S01]  /*3cf0*/  @P1 LDG.E.U8 R10, desc[UR22][R172.64] ;  /* 0x00000016ac0a1981 */ /* 0x000ee2000c1e1100 */
[----:B------:R-:W-:-:S03]  /*3d00*/  ISETP.GT.AND P1, PT, R14, 0x5, PT ;  /* 0x000000050e00780c */ /* 0x000fc60003f24270 */
[----:B------:R-:W4:Y:S01]  /*3d10*/  @P2 LDG.E.U8 R58, desc[UR22][R178.64] ;  /* 0x00000016b23a2981 */ /* 0x000f22000c1e1100 */
[C---:B------:R-:W-:Y:S01]  /*3d20*/  ISETP.GT.AND P2, PT, R14.reuse, 0x7, PT ;  /* 0x000000070e00780c */ /* 0x040fe20003f44270 */
[----:B------:R-:W-:Y:S02]  /*3d30*/  IMAD.X R5, R29, 0x1, R54, P6 ;  /* 0x000000011d057824 */ /* 0x000fe400030e0636 */
[----:B------:R0:W5:Y:S01]  /*3d40*/  @P4 LDG.E.U8 R60, desc[UR22][R176.64] ;  /* 0x00000016b03c4981 */ /* 0x000162000c1e1100 */
[----:B------:R-:W-:Y:S02]  /*3d50*/  ISETP.GT.AND P4, PT, R14, 0x6, PT ;  /* 0x000000060e00780c */ /* 0x000fe40003f84270 */
[-C--:B------:R-:W-:Y:S02]  /*3d60*/  IADD3 R180, P5, PT, R31, R56.reuse, RZ ;  /* 0x000000381fb47210 */ /* 0x080fe40007fbe0ff */
[----:B------:R-:W-:Y:S02]  /*3d70*/  PRMT R64, RZ, 0x7610, R64 ;  /* 0x00007610ff407816 */ /* 0x000fe40000000040 */
[----:B0-----:R-:W-:-:S02]  /*3d80*/  IADD3 R176, P6, PT, R33, R56, RZ ;  /* 0x0000003821b07210 */ /* 0x001fc40007fde0ff */
[----:B------:R-:W-:Y:S01]  /*3d90*/  PRMT R68, RZ, 0x7610, R68 ;  /* 0x00007610ff447816 */ /* 0x000fe20000000044 */
[----:B------:R-:W-:Y:S01]  /*3da0*/  IMAD.X R181, R35, 0x1, R54, P5 ;  /* 0x0000000123b57824 */ /* 0x000fe200028e0636 */
[----:B------:R-:W-:Y:S01]  /*3db0*/  PRMT R66, RZ, 0x7610, R66 ;  /* 0x00007610ff427816 */ /* 0x000fe20000000042 */
[----:B------:R-:W-:Y:S01]  /*3dc0*/  IMAD.X R177, R37, 0x1, R54, P6 ;  /* 0x0000000125b17824 */ /* 0x000fe200030e0636 */
[----:B------:R-:W-:Y:S01]  /*3dd0*/  IADD3 R178, P5, PT, R39, R56, RZ ;  /* 0x0000003827b27210 */ /* 0x000fe20007fbe0ff */
[----:B------:R0:W2:Y:S01]  /*3de0*/  @P1 LDG.E.U8 R64, desc[UR22][R4.64] ;  /* 0x0000001604401981 */ /* 0x0000a2000c1e1100 */
[----:B------:R-:W-:-:S03]  /*3df0*/  ISETP.GT.AND P1, PT, R14, 0x8, PT ;  /* 0x000000080e00780c */ /* 0x000fc60003f24270 */
[----:B------:R1:W2:Y:S01]  /*3e00*/  @P2 LDG.E.U8 R68, desc[UR22][R176.64] ;  /* 0x00000016b0442981 */ /* 0x0002a2000c1e1100 */
[C---:B------:R-:W-:Y:S01]  /*3e10*/  ISETP.GT.AND P2, PT, R14.reuse, 0xa, PT ;  /* 0x0000000a0e00780c */ /* 0x040fe20003f44270 */
[----:B------:R-:W-:Y:S02]  /*3e20*/  IMAD.X R179, R43, 0x1, R54, P5 ;  /* 0x000000012bb37824 */ /* 0x000fe400028e0636 */
[----:B------:R-:W2:Y:S01]  /*3e30*/  @P4 LDG.E.U8 R66, desc[UR22][R180.64] ;  /* 0x00000016b4424981 */ /* 0x000ea2000c1e1100 */
[----:B------:R-:W-:Y:S02]  /*3e40*/  ISETP.GT.AND P4, PT, R14, 0x9, PT ;  /* 0x000000090e00780c */ /* 0x000fe40003f84270 */
[-C--:B0-----:R-:W-:Y:S02]  /*3e50*/  IADD3 R4, P5, PT, R55, R56.reuse, RZ ;  /* 0x0000003837047210 */ /* 0x081fe40007fbe0ff */
[----:B------:R-:W-:Y:S02]  /*3e60*/  IADD3 R172, P6, PT, R47, R56, RZ ;  /* 0x000000382fac7210 */ /* 0x000fe40007fde0ff */
[----:B------:R-:W-:Y:S01]  /*3e70*/  PRMT R70, RZ, 0x7610, R70 ;  /* 0x00007610ff467816 */ /* 0x000fe20000000046 */
[----:B------:R-:W-:Y:S01]  /*3e80*/  IMAD.X R5, R59, 0x1, R54, P5 ;  /* 0x000000013b057824 */ /* 0x000fe200028e0636 */
[----:B------:R-:W-:Y:S01]  /*3e90*/  PRMT R74, RZ, 0x7610, R74 ;  /* 0x00007610ff4a7816 */ /* 0x000fe2000000004a */
[----:B------:R-:W-:Y:S01]  /*3ea0*/  IMAD.X R173, R51, 0x1, R54, P6 ;  /* 0x0000000133ad7824 */ /* 0x000fe200030e0636 */
[----:B------:R-:W-:-:S02]  /*3eb0*/  PRMT R72, RZ, 0x7610, R72 ;  /* 0x00007610ff487816 */ /* 0x000fc40000000048 */
[----:B-1----:R-:W-:Y:S01]  /*3ec0*/  IADD3 R176, P6, PT, R57, R56, RZ ;  /* 0x0000003839b07210 */ /* 0x002fe20007fde0ff */
[----:B------:R0:W2:Y:S01]  /*3ed0*/  @P1 LDG.E.U8 R70, desc[UR22][R178.64] ;  /* 0x00000016b2461981 */ /* 0x0000a2000c1e1100 */
[----:B------:R-:W-:-:S03]  /*3ee0*/  ISETP.GT.AND P1, PT, R14, 0xb, PT ;  /* 0x0000000b0e00780c */ /* 0x000fc60003f24270 */
[----:B------:R-:W2:Y:S01]  /*3ef0*/  @P2 LDG.E.U8 R74, desc[UR22][R4.64] ;  /* 0x00000016044a2981 */ /* 0x000ea2000c1e1100 */
[C---:B------:R-:W-:Y:S01]  /*3f00*/  ISETP.GT.AND P2, PT, R14.reuse, 0xd, PT ;  /* 0x0000000d0e00780c */ /* 0x040fe20003f44270 */
[----:B------:R-:W-:Y:S02]  /*3f10*/  IMAD.X R177, R61, 0x1, R54, P6 ;  /* 0x000000013db17824 */ /* 0x000fe400030e0636 */
[----:B------:R1:W2:Y:S01]  /*3f20*/  @P4 LDG.E.U8 R72, desc[UR22][R172.64] ;  /* 0x00000016ac484981 */ /* 0x0002a2000c1e1100 */
[----:B------:R-:W-:Y:S02]  /*3f30*/  ISETP.GT.AND P4, PT, R14, 0xc, PT ;  /* 0x0000000c0e00780c */ /* 0x000fe40003f84270 */
[-C--:B0-----:R-:W-:Y:S02]  /*3f40*/  IADD3 R178, P5, PT, R63, R56.reuse, RZ ;  /* 0x000000383fb27210 */ /* 0x081fe40007fbe0ff */
[----:B------:R-:W-:Y:S02]  /*3f50*/  PRMT R76, RZ, 0x7610, R76 ;  /* 0x00007610ff4c7816 */ /* 0x000fe4000000004c */
[----:B-1----:R-:W-:-:S02]  /*3f60*/  IADD3 R172, P6, PT, R65, R56, RZ ;  /* 0x0000003841ac7210 */ /* 0x002fc40007fde0ff */
[----:B------:R-:W-:Y:S01]  /*3f70*/  PRMT R80, RZ, 0x7610, R80 ;  /* 0x00007610ff507816 */ /* 0x000fe20000000050 */
[----:B------:R-:W-:Y:S01]  /*3f80*/  IMAD.X R179, R67, 0x1, R54, P5 ;  /* 0x0000000143b37824 */ /* 0x000fe200028e0636 */
[----:B------:R-:W-:Y:S01]  /*3f90*/  PRMT R78, RZ, 0x7610, R78 ;  /* 0x00007610ff4e7816 */ /* 0x000fe2000000004e */
[----:B------:R-:W-:Y:S01]  /*3fa0*/  IMAD.X R173, R69, 0x1, R54, P6 ;  /* 0x0000000145ad7824 */ /* 0x000fe200030e0636 */
[----:B------:R-:W-:Y:S01]  /*3fb0*/  IADD3 R4, P5, PT, R71, R56, RZ ;  /* 0x0000003847047210 */ /* 0x000fe20007fbe0ff */
[----:B------:R0:W3:Y:S01]  /*3fc0*/  @P1 LDG.E.U8 R76, desc[UR22][R176.64] ;  /* 0x00000016b04c1981 */ /* 0x0000e2000c1e1100 */
[----:B------:R-:W-:-:S03]  /*3fd0*/  ISETP.GT.AND P1, PT, R14, 0xe, PT ;  /* 0x0000000e0e00780c */ /* 0x000fc60003f24270 */
[----:B------:R-:W3:Y:S01]  /*3fe0*/  @P2 LDG.E.U8 R80, desc[UR22][R172.64] ;  /* 0x00000016ac502981 */ /* 0x000ee2000c1e1100 */
[C---:B------:R-:W-:Y:S01]  /*3ff0*/  ISETP.GT.AND P2, PT, R14.reuse, 0x10, PT ;  /* 0x000000100e00780c */ /* 0x040fe20003f44270 */
[----:B------:R-:W-:Y:S02]  /*4000*/  IMAD.X R5, R75, 0x1, R54, P5 ;  /* 0x000000014b057824 */ /* 0x000fe400028e0636 */
[----:B------:R1:W3:Y:S01]  /*4010*/  @P4 LDG.E.U8 R78, desc[UR22][R178.64] ;  /* 0x00000016b24e4981 */ /* 0x0002e2000c1e1100 */
        /* <DEDUP_REMOVED lines=14> */
[----:B------:R1:W4:Y:S01]  /*4100*/  @P4 LDG.E.U8 R84, desc[UR22][R176.64] ;  /* 0x00000016b0544981 */ /* 0x000322000c1e1100 */
        /* <DEDUP_REMOVED lines=9> */
[----:B------:R0:W4:Y:S01]  /*41a0*/  @P1 LDG.E.U8 R88, desc[UR22][R172.64] ;  /* 0x00000016ac581981 */ /* 0x000122000c1e1100 */
[----:B------:R-:W-:-:S03]  /*41b0*/  ISETP.GT.AND P1, PT, R14, 0x14, PT ;  /* 0x000000140e00780c */ /* 0x000fc60003f24270 */
[----:B------:R-:W4:Y:S01]  /*41c0*/  @P2 LDG.E.U8 R92, desc[UR22][R176.64] ;  /* 0x00000016b05c2981 */ /* 0x000f22000c1e1100 */
        /* <DEDUP_REMOVED lines=34> */
[----:B------:R-:W-:Y:S02]  /*43f0*/  PRMT R106, RZ, 0x7610, R106 ;  /* 0x00007610ff6a7816 */ /* 0x000fe4000000006a */
[----:B------:R-:W-:Y:S02]  /*4400*/  PRMT R110, RZ, 0x7610, R110 ;  /* 0x00007610ff6e7816 */ /* 0x000fe4000000006e */
[----:B0-----:R-:W-:-:S02]  /*4410*/  IADD3 R176, P6, PT, R111, R56, RZ ;  /* 0x000000386fb07210 */ /* 0x001fc40007fde0ff */
[----:B------:R-:W-:Y:S01]  /*4420*/  PRMT R108, RZ, 0x7610, R108 ;  /* 0x00007610ff6c7816 */ /* 0x000fe2000000006c */
[----:B------:R0:W5:Y:S01]  /*4430*/  @P1 LDG.E.U8 R106, desc[UR22][R180.64] ;  /* 0x00000016b46a1981 */ /* 0x000162000c1e1100 */
[----:B-1----:R-:W-:-:S05]  /*4440*/  IADD3 R178, P5, PT, R115, R56, RZ ;  /* 0x0000003873b27210 */ /* 0x002fca0007fbe0ff */
[--C-:B------:R-:W-:Y:S02]  /*4450*/  IMAD.X R179, R117, 0x1, R54.reuse, P5 ;  /* 0x0000000175b37824 */ /* 0x100fe400028e0636 */
[----:B------:R-:W-:-:S03]  /*4460*/  IMAD.X R177, R113, 0x1, R54, P6 ;  /* 0x0000000171b17824 */ /* 0x000fc600030e0636 */
[----:B------:R-:W5:Y:S01]  /*4470*/  @P2 LDG.E.U8 R110, desc[UR22][R178.64] ;  /* 0x00000016b26e2981 */ /* 0x000f62000c1e1100 */
[-C--:B0-----:R-:W-:Y:S02]  /*4480*/  IADD3 R180, P2, PT, R155, R56.reuse, RZ ;  /* 0x000000389bb47210 */ /* 0x081fe40007f5e0ff */
[C---:B------:R-:W-:Y:S01]  /*4490*/  ISETP.GT.AND P1, PT, R14.reuse, 0x1d, PT ;  /* 0x0000001d0e00780c */ /* 0x040fe20003f24270 */
[----:B------:R-:W5:Y:S01]  /*44a0*/  @P4 LDG.E.U8 R108, desc[UR22][R176.64] ;  /* 0x00000016b06c4981 */ /* 0x000f62000c1e1100 */
[----:B------:R-:W-:Y:S01]  /*44b0*/  IADD3 R4, P4, PT, R119, R56, RZ ;  /* 0x0000003877047210 */ /* 0x000fe20007f9e0ff */
[--C-:B------:R-:W-:Y:S01]  /*44c0*/  IMAD.X R181, R159, 0x1, R54.reuse, P2 ;  /* 0x000000019fb57824 */ /* 0x100fe200010e0636 */
[C---:B------:R-:W-:Y:S02]  /*44d0*/  ISETP.GT.AND P5, PT, R14.reuse, 0x1e, PT ;  /* 0x0000001e0e00780c */ /* 0x040fe40003fa4270 */
[C---:B------:R-:W-:Y:S01]  /*44e0*/  ISETP.GT.AND P2, PT, R14.reuse, RZ, PT ;  /* 0x000000ff0e00720c */ /* 0x040fe20003f44270 */
[----:B------:R-:W-:Y:S01]  /*44f0*/  IMAD.X R5, R121, 0x1, R54, P4 ;  /* 0x0000000179057824 */ /* 0x000fe200020e0636 */
[----:B------:R-:W-:-:S02]  /*4500*/  ISETP.GT.AND P4, PT, R14, 0x1f, PT ;  /* 0x0000001f0e00780c */ /* 0x000fc40003f84270 */
[----:B------:R-:W-:Y:S02]  /*4510*/  PRMT R112, RZ, 0x7610, R112 ;  /* 0x00007610ff707816 */ /* 0x000fe40000000070 */
[----:B------:R-:W-:Y:S02]  /*4520*/  PRMT R114, RZ, 0x7610, R114 ;  /* 0x00007610ff727816 */ /* 0x000fe40000000072 */
[----:B------:R-:W-:Y:S02]  /*4530*/  IADD3 R172, P6, PT, R161, R56, RZ ;  /* 0x00000038a1ac7210 */ /* 0x000fe40007fde0ff */
[----:B------:R0:W5:Y:S01]  /*4540*/  @P1 LDG.E.U8 R112, desc[UR22][R4.64] ;  /* 0x0000001604701981 */ /* 0x000162000c1e1100 */
[----:B------:R-:W-:Y:S02]  /*4550*/  PRMT R116, RZ, 0x7610, R116 ;  /* 0x00007610ff747816 */ /* 0x000fe40000000074 */
[----:B------:R-:W-:Y:S01]  /*4560*/  PRMT R62, RZ, 0x7610, R62 ;  /* 0x00007610ff3e7816 */ /* 0x000fe2000000003e */
[----:B------:R-:W5:Y:S01]  /*4570*/  @P5 LDG.E.U8 R114, desc[UR22][R180.64] ;  /* 0x00000016b4725981 */ /* 0x000f62000c1e1100 */
[----:B------:R-:W-:Y:S01]  /*4580*/  IMAD.X R173, R165, 0x1, R54, P6 ;  /* 0x00000001a5ad7824 */ /* 0x000fe200030e0636 */
[----:B------:R-:W-:Y:S01]  /*4590*/  IADD3 R20, P5, PT, R187, R20, RZ ;  /* 0x00000014bb147210 */ /* 0x000fe20007fbe0ff */
[----:B0-----:R-:W-:-:S03]  /*45a0*/  @P2 IMAD.MOV.U32 R4, RZ, RZ, R56 ;  /* 0x000000ffff042224 */ /* 0x001fc600078e0038 */
[----:B------:R0:W5:Y:S01]  /*45b0*/  @P4 LDG.E.U8 R116, desc[UR22][R172.64] ;  /* 0x00000016ac744981 */ /* 0x000162000c1e1100 */
[----:B------:R-:W-:Y:S01]  /*45c0*/  @P2 IMAD.MOV.U32 R5, RZ, RZ, R54 ;  /* 0x000000ffff052224 */ /* 0x000fe200078e0036 */
[C---:B------:R-:W-:Y:S01]  /*45d0*/  IADD3 R24, P4, PT, R187.reuse, R24, RZ ;  /* 0x00000018bb187210 */ /* 0x040fe20007f9e0ff */
[C---:B------:R-:W-:Y:S01]  /*45e0*/  IMAD.X R123, R6.reuse, 0x1, R123, P5 ;  /* 0x00000001067b7824 */ /* 0x040fe200028e067b */
[C---:B------:R-:W-:Y:S02]  /*45f0*/  IADD3 R22, P5, PT, R187.reuse, R22, RZ ;  /* 0x00000016bb167210 */ /* 0x040fe40007fbe0ff */
[----:B------:R1:W5:Y:S01]  /*4600*/  @P2 LDG.E.U8 R62, desc[UR22][R4.64] ;  /* 0x00000016043e2981 */ /* 0x000362000c1e1100 */
[C---:B------:R-:W-:Y:S01]  /*4610*/  IADD3 R26, P2, PT, R187.reuse, R26, RZ ;  /* 0x0000001abb1a7210 */ /* 0x040fe20007f5e0ff */
[C---:B------:R-:W-:Y:S01]  /*4620*/  IMAD.X R127, R6.reuse, 0x1, R127, P4 ;  /* 0x00000001067f7824 */ /* 0x040fe200020e067f */
[C---:B------:R-:W-:Y:S01]  /*4630*/  IADD3 R30, P4, PT, R187.reuse, R30, RZ ;  /* 0x0000001ebb1e7210 */ /* 0x040fe20007f9e0ff */
[C---:B------:R-:W-:Y:S01]  /*4640*/  IMAD.X R125, R6.reuse, 0x1, R125, P5 ;  /* 0x00000001067d7824 */ /* 0x040fe200028e067d */
[C---:B------:R-:W-:Y:S01]  /*4650*/  IADD3 R28, P5, PT, R187.reuse, R28, RZ ;  /* 0x0000001cbb1c7210 */ /* 0x040fe20007fbe0ff */
[C---:B------:R-:W-:Y:S01]  /*4660*/  IMAD.X R129, R6.reuse, 0x1, R129, P2 ;  /* 0x0000000106817824 */ /* 0x040fe200010e0681 */
[C---:B------:R-:W-:Y:S01]  /*4670*/  IADD3 R32, P2, PT, R187.reuse, R32, RZ ;  /* 0x00000020bb207210 */ /* 0x040fe20007f5e0ff */
[----:B------:R-:W-:Y:S01]  /*4680*/  BAR.SYNC.DEFER_BLOCKING 0x0 ;  /* 0x0000000000007b1d */ /* 0x000fe20000010000 */
[C---:B------:R-:W-:Y:S01]  /*4690*/  IMAD.X R133, R6.reuse, 0x1, R133, P4 ;  /* 0x0000000106857824 */ /* 0x040fe200020e0685 */
[C---:B------:R-:W-:Y:S01]  /*46a0*/  IADD3 R36, P4, PT, R187.reuse, R36, RZ ;  /* 0x00000024bb247210 */ /* 0x040fe20007f9e0ff */
[C---:B------:R-:W-:Y:S01]  /*46b0*/  IMAD.X R131, R6.reuse, 0x1, R131, P5 ;  /* 0x0000000106837824 */ /* 0x040fe200028e0683 */
[C---:B------:R-:W-:Y:S01]  /*46c0*/  IADD3 R34, P5, PT, R187.reuse, R34, RZ ;  /* 0x00000022bb227210 */ /* 0x040fe20007fbe0ff */
[C---:B------:R-:W-:Y:S01]  /*46d0*/  IMAD.X R135, R6.reuse, 0x1, R135, P2 ;  /* 0x0000000106877824 */ /* 0x040fe200010e0687 */
[C---:B------:R-:W-:Y:S01]  /*46e0*/  IADD3 R38, P2, PT, R187.reuse, R38, RZ ;  /* 0x00000026bb267210 */ /* 0x040fe20007f5e0ff */
[----:B------:R-:W-:Y:S01]  /*46f0*/  IMAD.X R139, R6, 0x1, R139, P4 ;  /* 0x00000001068b7824 */ /* 0x000fe200020e068b */
[----:B------:R-:W-:Y:S01]  /*4700*/  ISETP.GE.AND P1, PT, R18, R14, PT ;  /* 0x0000000e1200720c */ /* 0x000fe20003f26270 */
[C---:B------:R-:W-:Y:S01]  /*4710*/  IMAD.X R137, R6.reuse, 0x1, R137, P5 ;  /* 0x0000000106897824 */ /* 0x040fe200028e0689 */
[C---:B------:R-:W-:Y:S01]  /*4720*/  IADD3 R40, P5, PT, R187.reuse, R40, RZ ;  /* 0x00000028bb287210 */ /* 0x040fe20007fbe0ff */
[----:B------:R-:W-:Y:S01]  /*4730*/  IMAD.X R141, R6, 0x1, R141, P2 ;  /* 0x00000001068d7824 */ /* 0x000fe200010e068d */
[----:B------:R-:W-:-:S02]  /*4740*/  IADD3 R44, P2, PT, R187, R44, RZ ;  /* 0x0000002cbb2c7210 */ /* 0x000fc40007f5e0ff */
[C---:B------:R-:W-:Y:S01]  /*4750*/  IADD3 R42, P4, PT, R187.reuse, R42, RZ ;  /* 0x0000002abb2a7210 */ /* 0x040fe20007f9e0ff */
[C---:B------:R-:W-:Y:S01]  /*4760*/  IMAD.X R143, R6.reuse, 0x1, R143, P5 ;  /* 0x00000001068f7824 */ /* 0x040fe200028e068f */
[C---:B------:R-:W-:Y:S01]  /*4770*/  IADD3 R46, P5, PT, R187.reuse, R46, RZ ;  /* 0x0000002ebb2e7210 */ /* 0x040fe20007fbe0ff */
[C---:B------:R-:W-:Y:S01]  /*4780*/  IMAD.X R147, R6.reuse, 0x1, R147, P2 ;  /* 0x0000000106937824 */ /* 0x040fe200010e0693 */
[C---:B------:R-:W-:Y:S01]  /*4790*/  IADD3 R50, P2, PT, R187.reuse, R50, RZ ;  /* 0x00000032bb327210 */ /* 0x040fe20007f5e0ff */
[C---:B------:R-:W-:Y:S01]  /*47a0*/  IMAD.X R145, R6.reuse, 0x1, R145, P4 ;  /* 0x0000000106917824 */ /* 0x040fe200020e0691 */
[----:B------:R-:W-:Y:S01]  /*47b0*/  IADD3 R48, P4, PT, R187, R48, RZ ;  /* 0x00000030bb307210 */ /* 0x000fe20007f9e0ff */
[----:B------:R-:W-:Y:S01]  /*47c0*/  @!P1 IMAD.MOV.U32 R122, RZ, RZ, R20 ;  /* 0x000000ffff7a9224 */ /* 0x000fe200078e0014 */
[----:B------:R-:W-:Y:S01]  /*47d0*/  PRMT R177, RZ, 0x7610, R177 ;  /* 0x00007610ffb17816 */ /* 0x000fe200000000b1 */
[----:B------:R-:W-:Y:S01]  /*47e0*/  @!P1 IMAD.MOV.U32 R124, RZ, RZ, R22 ;  /* 0x000000ffff7c9224 */ /* 0x000fe200078e0016 */
[----:B0-----:R-:W-:Y:S01]  /*47f0*/  PRMT R173, RZ, 0x7610, R173 ;  /* 0x00007610ffad7816 */ /* 0x001fe200000000ad */
[----:B------:R-:W-:Y:S01]  /*4800*/  @!P1 IMAD.MOV.U32 R126, RZ, RZ, R24 ;  /* 0x000000ffff7e9224 */ /* 0x000fe200078e0018 */
[----:B------:R-:W-:Y:S01]  /*4810*/  PRMT R179, RZ, 0x7610, R179 ;  /* 0x00007610ffb37816 */ /* 0x000fe200000000b3 */
[----:B------:R-:W-:Y:S01]  /*4820*/  @!P1 IMAD.MOV.U32 R128, RZ, RZ, R26 ;  /* 0x000000ffff809224 */ /* 0x000fe200078e001a */
[----:B-1----:R-:W-:Y:S01]  /*4830*/  PRMT R5, RZ, 0x7610, R5 ;  /* 0x00007610ff057816 */ /* 0x002fe20000000005 */
[----:B------:R-:W-:Y:S01]  /*4840*/  @!P1 IMAD.MOV.U32 R130, RZ, RZ, R28 ;  /* 0x000000ffff829224 */ /* 0x000fe200078e001c */
[----:B------:R-:W-:Y:S01]  /*4850*/  PRMT R181, RZ, 0x7610, R181 ;  /* 0x00007610ffb57816 */ /* 0x000fe200000000b5 */
        /* <DEDUP_REMOVED lines=16> */
[C---:B------:R-:W-:Y:S01]  /*4960*/  IMAD.X R149, R6.reuse, 0x1, R149, P5 ;  /* 0x0000000106957824 */ /* 0x040fe200028e0695 */
[----:B------:R-:W-:Y:S01]  /*4970*/  PRMT R205, RZ, 0x7610, R205 ;  /* 0x00007610ffcd7816 */ /* 0x000fe200000000cd */
[C---:B------:R-:W-:Y:S01]  /*4980*/  IMAD.X R151, R6.reuse, 0x1, R151, P4 ;  /* 0x0000000106977824 */ /* 0x040fe200020e0697 */
[----:B------:R-:W-:Y:S01]  /*4990*/  PRMT R207, RZ, 0x7610, R207 ;  /* 0x00007610ffcf7816 */ /* 0x000fe200000000cf */
[----:B------:R-:W-:Y:S01]  /*49a0*/  IMAD.X R153, R6, 0x1, R153, P2 ;  /* 0x0000000106997824 */ /* 0x000fe200010e0699 */
[----:B------:R-:W-:Y:S01]  /*49b0*/  PRMT R209, RZ, 0x7610, R209 ;  /* 0x00007610ffd17816 */ /* 0x000fe200000000d1 */
[----:B------:R-:W-:Y:S01]  /*49c0*/  @!P1 IMAD.MOV.U32 R148, RZ, RZ, R46 ;  /* 0x000000ffff949224 */ /* 0x000fe200078e002e */
[----:B------:R-:W5:Y:S01]  /*49d0*/  @!P1 LDG.E.U8 R177, desc[UR22][R122.64] ;  /* 0x000000167ab19981 */ /* 0x000f62000c1e1100 */
[----:B------:R-:W-:-:S02]  /*49e0*/  @!P1 IMAD.MOV.U32 R150, RZ, RZ, R48 ;  /* 0x000000ffff969224 */ /* 0x000fc400078e0030 */
[----:B------:R-:W-:Y:S01]  /*49f0*/  @!P1 IMAD.MOV.U32 R152, RZ, RZ, R50 ;  /* 0x000000ffff989224 */ /* 0x000fe200078e0032 */
[----:B------:R-:W5:Y:S04]  /*4a00*/  @!P1 LDG.E.U8 R173, desc[UR22][R124.64] ;  /* 0x000000167cad9981 */ /* 0x000f68000c1e1100 */
        /* <DEDUP_REMOVED lines=14> */
[----:B--2---:R0:W-:Y:S01]  /*4af0*/  STS.U8 [R9+UR11+0x2400], R70 ;  /* 0x0024004609007988 */ /* 0x0041e2000800000b */
[----:B------:R-:W-:Y:S01]  /*4b00*/  ULEA UR13, UR24, UR11, 0x3 ;  /* 0x0000000b180d7291 */ /* 0x000fe2000f8e18ff */
[----:B------:R-:W-:-:S03]  /*4b10*/  UMOV UR4, UR5 ;  /* 0x0000000500047c82 */ /* 0x000fc60008000000 */
[----:B------:R-:W-:Y:S01]  /*4b20*/  UIADD3 UR13, UPT, UPT, UR13, 0x6000, URZ ;  /* 0x000060000d0d7890 */ /* 0x000fe2000fffe0ff */
[----:B---3--:R0:W-:Y:S04]  /*4b30*/  STS.U8 [R9+UR11+0x2800], R86 ;  /* 0x0028005609007988 */ /* 0x0081e8000800000b */
[----:B----4-:R0:W-:Y:S04]  /*4b40*/  STS.U8 [R9+UR11+0x2c00], R102 ;  /* 0x002c006609007988 */ /* 0x0101e8000800000b */
        /* <DEDUP_REMOVED lines=45> */
[----:B------:R1:W-:Y:S06]  /*4e20*/  MEMBAR.ALL.CTA ;  /* 0x0000000000007992 */ /* 0x0003ec0000008000 */
[----:B-1----:R-:W1:Y:S02]  /*4e30*/  FENCE.VIEW.ASYNC.S ;  /* 0x00000000000073c6 */ /* 0x002e640000000000 */
[----:B-1----:R-:W-:Y:S06]  /*4e40*/  BAR.SYNC.DEFER_BLOCKING 0x0 ;  /* 0x0000000000007b1d */ /* 0x002fec0000010000 */
[----:B------:R-:W-:Y:S05]  /*4e50*/  @P0 BRA `(.L_x_9) ;  /* 0x0000000000380947 */ /* 0x000fea0003800000 */
[----:B------:R-:W-:Y:S01]  /*4e60*/  UIADD3 UR26, UPT, UPT, UR10, 0x80, URZ ;  /* 0x000000800a1a7890 */ /* 0x000fe2000fffe0ff */
[----:B------:R-:W-:Y:S01]  /*4e70*/  UMOV UR18, UR6 ;  /* 0x0000000600127c82 */ /* 0x000fe20008000000 */
[----:B------:R-:W-:Y:S01]  /*4e80*/  UMOV UR19, 0x40004040 ;  /* 0x4000404000137882 */ /* 0x000fe20000000000 */
[----:B------:R-:W-:Y:S01]  /*4e90*/  UMOV UR20, 0x0 ;  /* 0x0000000000147882 */ /* 0x000fe20000000000 */
[----:B------:R-:W-:Y:S01]  /*4ea0*/  UMOV UR21, 0x8208490 ;  /* 0x0820849000157882 */ /* 0x000fe20000000000 */
[----:B------:R-:W-:Y:S01]  /*4eb0*/  UMOV UR8, UR13 ;  /* 0x0000000d00087c82 */ /* 0x000fe20008000000 */
[----:B------:R-:W-:Y:S01]  /*4ec0*/  UMOV UR9, URZ ;  /* 0x000000ff00097c82 */ /* 0x000fe20008000000 */
[----:B------:R-:W-:Y:S01]  /*4ed0*/  UMOV UR28, 0x0 ;  /* 0x00000000001c7882 */ /* 0x000fe20000000000 */
[----:B------:R-:W-:Y:S01]  /*4ee0*/  UMOV UR29, 0x8208490 ;  /* 0x08208490001d7882 */ /* 0x000fe20000000000 */
[----:B------:R1:W-:Y:S01]  /*4ef0*/  UTCQMMA gdesc[UR18], gdesc[UR14], tmem[UR10], tmem[UR20], idesc[UR21], UPT ;  /* 0x00ff140e120075ea */ /* 0x0003e2000b80030a */
[----:B------:R-:W-:Y:S01]  /*4f00*/  UMOV UR5, UR8 ;  /* 0x0000000800057c82 */ /* 0x000fe20008000000 */
[----:B------:R1:W-:Y:S01]  /*4f10*/  UTCQMMA gdesc[UR16], gdesc[UR14], tmem[UR26], tmem[UR28], idesc[UR29], UPT ;  /* 0x00ff1c0e100075ea */ /* 0x0003e2000b80031a */
[----:B------:R1:W-:Y:S01]  /*4f20*/  UTCBAR [UR5], URZ ;  /* 0x000000ff050073e9 */ /* 0x0003e200080000ff */
[----:B------:R-:W-:-:S02]  /*4f30*/  NOP ;  /* 0x0000000000007918 */ /* 0x000fc40000000000 */
.L_x_9:
[----:B------:R-:W-:Y:S01]  /*4f40*/  VIADD R8, R8, 0xffffffff ;  /* 0xffffffff08087836 */ /* 0x000fe20000000000 */
[----:B------:R-:W-:Y:S01]  /*4f50*/  UIADD3 UR24, UPT, UPT, UR24, 0x1, URZ ;  /* 0x0000000118187890 */ /* 0x000fe2000fffe0ff */
[----:B------:R-:W-:Y:S01]  /*4f60*/  IADD3 R56, P2, PT, R183, R56, RZ ;  /* 0x00000038b7387210 */ /* 0x000fe20007f5e0ff */
[----:B------:R-:W-:Y:S02]  /*4f70*/  IMAD.U32 R4, RZ, RZ, UR4 ;  /* 0x00000004ff047e24 */ /* 0x000fe4000f8e00ff */
[----:B------:R-:W-:Y:S01]  /*4f80*/  ISETP.NE.U32.AND P1, PT, R8, RZ, PT ;  /* 0x000000ff0800720c */ /* 0x000fe20003f25070 */
[----:B------:R-:W-:Y:S01]  /*4f90*/  UISETP.GT.AND UP1, UPT, UR24, 0x1, UPT ;  /* 0x000000011800788c */ /* 0x000fe2000bf24270 */
[----:B------:R-:W-:Y:S02]  /*4fa0*/  VIADD R14, R14, 0xffffffe0 ;  /* 0xffffffe00e0e7836 */ /* 0x000fe40000000000 */
[----:B------:R-:W-:Y:S01]  /*4fb0*/  IMAD.X R54, R185, 0x1, R54, P2 ;  /* 0x00000001b9367824 */ /* 0x000fe200010e0636 */
[----:B-1----:R-:W-:-:S02]  /*4fc0*/  USEL UR5, URZ, 0x1, !UP1 ;  /* 0x00000001ff057887 */ /* 0x002fc4000c800000 */
[----:B------:R-:W-:Y:S02]  /*4fd0*/  USEL UR24, UR24, URZ, !UP1 ;  /* 0x000000ff18187287 */ /* 0x000fe4000c800000 */
[----:B------:R-:W-:-:S04]  /*4fe0*/  ULOP3.LUT UR5, UR4, UR5, URZ, 0x3c, !UPT ;  /* 0x0000000504057292 */ /* 0x000fc8000f8e3cff */
[----:B------:R-:W-:Y:S08]  /*4ff0*/  @P1 BRA `(.L_x_10) ;  /* 0xffffffe800e81947 */ /* 0x000ff0000383ffff */
.L_x_7:
[----:B------:R-:W1:Y:S01]  /*5000*/  LDCU UR5, c[0x0][0x3b8] ;  /* 0x00007700ff0577ac */ /* 0x000e620008000800 */
[----:B------:R-:W-:Y:S01]  /*5010*/  ISETP.GE.AND P0, PT, R16, 0x20, PT ;  /* 0x000000201000780c */ /* 0x000fe20003f06270 */
[----:B------:R-:W2:Y:S01]  /*5020*/  LDCU UR6, c[0x0][0x3b4] ;  /* 0x00007680ff0677ac */ /* 0x000ea20008000800 */
[----:B------:R-:W3:Y:S01]  /*5030*/  LDCU.128 UR16, c[0x0][0x390] ;  /* 0x00007200ff1077ac */ /* 0x000ee20008000c00 */
[----:B-1----:R-:W-:-:S04]  /*5040*/  IMAD R133, R0, UR5, RZ ;  /* 0x0000000500857c24 */ /* 0x002fc8000f8e02ff */
[----:B------:R-:W-:-:S04]  /*5050*/  VIADD R135, R133, UR5 ;  /* 0x0000000585877c36 */ /* 0x000fc80008000000 */
[----:B------:R-:W-:Y:S02]  /*5060*/  VIADD R137, R135, UR5 ;  /* 0x0000000587897c36 */ /* 0x000fe40008000000 */
[----:B--23--:R-:W-:Y:S05]  /*5070*/  @!P0 BRA `(.L_x_11) ;  /* 0x0000000000108947 */ /* 0x00cfea0003800000 */
[----:B------:R-:W-:-:S06]  /*5080*/  USHF.L.U32 UR4, UR4, 0x1f, URZ ;  /* 0x0000001f04047899 */ /* 0x000fcc00080006ff */
[----:B------:R-:W-:-:S04]  /*5090*/  IMAD.U32 R3, RZ, RZ, UR4 ;  /* 0x00000004ff037e24 */ /* 0x000fc8000f8e00ff */
[----:B------:R-:W1:Y:S02]  /*50a0*/  SYNCS.PHASECHK.TRANS64.TRYWAIT P0, [UR13], R3 ;  /* 0x00000003ff0075a7 */ /* 0x000e64000800110d */
[----:B-1----:R-:W-:Y:S05]  /*50b0*/  @!P0 BRA `(.L_x_12) ;  /* 0x0000004400e88947 */ /* 0x002fea0003800000 */
.L_x_11:
[----:B------:R-:W-:Y:S01]  /*50c0*/  VIADD R139, R137, UR5 ;  /* 0x00000005898b7c36 */ /* 0x000fe20008000000 */
[----:B------:R-:W-:Y:S01]  /*50d0*/  BAR.SYNC.DEFER_BLOCKING 0x0 ;  /* 0x0000000000007b1d */ /* 0x000fe20000010000 */
[C---:B------:R-:W-:Y:S01]  /*50e0*/  IMAD R3, R2.reuse, UR6, RZ ;  /* 0x0000000602037c24 */ /* 0x040fe2000f8e02ff */
[----:B------:R-:W-:Y:S01]  /*50f0*/  ISETP.GE.AND P0, PT, R2, UR18, PT ;  /* 0x0000001202007c0c */ /* 0x000fe2000bf06270 */
[----:B------:R-:W-:Y:S02]  /*5100*/  VIADD R140, R139, UR5 ;  /* 0x000000058b8c7c36 */ /* 0x000fe40008000000 */
[----:B------:R-:W-:Y:S01]  /*5110*/  VIADD R132, R0, 0x1 ;  /* 0x0000000100847836 */ /* 0x000fe20000000000 */
[----:B------:R-:W-:Y:S01]  /*5120*/  IADD3 R2, P5, PT, R3, UR16, RZ ;  /* 0x0000001003027c10 */ /* 0x000fe2000ffbe0ff */
[----:B------:R-:W-:Y:S01]  /*5130*/  VIADD R141, R140, UR5 ;  /* 0x000000058c8d7c36 */ /* 0x000fe20008000000 */
[----:B------:R-:W1:Y:S01]  /*5140*/  LDCU UR4, c[0x0][0x39c] ;  /* 0x00007380ff0477ac */ /* 0x000e620008000800 */
[----:B------:R-:W-:Y:S01]  /*5150*/  VIADD R134, R0, 0x2 ;  /* 0x0000000200867836 */ /* 0x000fe20000000000 */
[----:B------:R-:W-:Y:S01]  /*5160*/  ISETP.LT.AND P2, PT, R132, UR19, !P0 ;  /* 0x0000001384007c0c */ /* 0x000fe2000c741270 */
[----:B------:R-:W-:Y:S01]  /*5170*/  VIADD R143, R141, UR5 ;  /* 0x000000058d8f7c36 */ /* 0x000fe20008000000 */
[----:B------:R-:W-:Y:S01]  /*5180*/  LEA.HI.X.SX32 R3, R3, UR17, 0x1, P5 ;  /* 0x0000001103037c11 */ /* 0x000fe2000a8f0eff */
[----:B------:R-:W-:Y:S01]  /*5190*/  VIADD R132, R0, 0x3 ;  /* 0x0000000300847836 */ /* 0x000fe20000000000 */
[----:B------:R-:W-:Y:S01]  /*51a0*/  ISETP.LT.AND P4, PT, R134, UR19, !P0 ;  /* 0x0000001386007c0c */ /* 0x000fe2000c781270 */
[----:B------:R-:W-:Y:S01]  /*51b0*/  VIADD R146, R143, UR5 ;  /* 0x000000058f927c36 */ /* 0x000fe20008000000 */
[----:B------:R-:W2:Y:S01]  /*51c0*/  LDCU UR6, c[0x0][0x39c] ;  /* 0x00007380ff0677ac */ /* 0x000ea20008000800 */
[----:B0-----:R-:W-:Y:S01]  /*51d0*/  VIADD R195, R0, 0x4 ;  /* 0x0000000400c37836 */ /* 0x001fe20000000000 */
[----:B------:R-:W-:Y:S01]  /*51e0*/  ISETP.LT.AND P1, PT, R132, UR19, !P0 ;  /* 0x0000001384007c0c */ /* 0x000fe2000c721270 */
[----:B------:R-:W-:Y:S01]  /*51f0*/  VIADD R147, R146, UR5 ;  /* 0x0000000592937c36 */ /* 0x000fe20008000000 */
[----:B------:R-:W-:Y:S01]  /*5200*/  IADD3 R132, P6, PT, R135, R2, RZ ;  /* 0x0000000287847210 */ /* 0x000fe20007fde0ff */
[----:B------:R-:W-:Y:S01]  /*5210*/  VIADD R194, R0, 0x5 ;  /* 0x0000000500c27836 */ /* 0x000fe20000000000 */
[----:B------:R-:W0:Y:S01]  /*5220*/  LDCU UR7, c[0x0][0x39c] ;  /* 0x00007380ff0777ac */ /* 0x000e220008000800 */
[----:B------:R-:W-:Y:S01]  /*5230*/  VIADD R149, R147, UR5 ;  /* 0x0000000593957c36 */ /* 0x000fe20008000000 */
[----:B------:R-:W3:Y:S02]  /*5240*/  @!P3 SYNCS.CCTL.IV [UR11+0x6000] ;  /* 0x00600000ff00b9b1 */ /* 0x000ee4000800000b */
[----:B---3--:R-:W-:Y:S01]  /*5250*/  BAR.SYNC.DEFER_BLOCKING 0x0 ;  /* 0x0000000000007b1d */ /* 0x008fe20000010000 */
[----:B------:R-:W-:-:S04]  /*5260*/  VIADD R150, R149, UR5 ;  /* 0x0000000595967c36 */ /* 0x000fc80008000000 */
[----:B------:R-:W-:Y:S01]  /*5270*/  VIADD R151, R150, UR5 ;  /* 0x0000000596977c36 */ /* 0x000fe20008000000 */
[----:B------:R-:W3:Y:S03]  /*5280*/  LDTM.x128 R4, tmem[UR12] ;  /* 0x0000000c000479ee */ /* 0x000ee600083c0000 */
[----:B------:R-:W-:-:S04]  /*5290*/  VIADD R155, R151, UR5 ;  /* 0x00000005979b7c36 */ /* 0x000fc80008000000 */
[----:B------:R-:W-:-:S04]  /*52a0*/  VIADD R158, R155, UR5 ;  /* 0x000000059b9e7c36 */ /* 0x000fc80008000000 */
[----:B------:R-:W-:-:S04]  /*52b0*/  VIADD R159, R158, UR5 ;  /* 0x000000059e9f7c36 */ /* 0x000fc80008000000 */
[----:B------:R-:W-:Y:S01]  /*52c0*/  VIADD R161, R159, UR5 ;  /* 0x000000059fa17c36 */ /* 0x000fe20008000000 */
[----:B------:R-:W4:Y:S01]  /*52d0*/  @!P3 SYNCS.CCTL.IV [UR11+0x6008] ;  /* 0x00600800ff00b9b1 */ /* 0x000f22000800000b */
[----:B------:R-:W-:Y:S02]  /*52e0*/  NOP ;  /* 0x0000000000007918 */ /* 0x000fe40000000000 */
[----:B------:R-:W-:-:S04]  /*52f0*/  VIADD R162, R161, UR5 ;  /* 0x00000005a1a27c36 */ /* 0x000fc80008000000 */
[----:B------:R-:W-:Y:S01]  /*5300*/  VIADD R163, R162, UR5 ;  /* 0x00000005a2a37c36 */ /* 0x000fe20008000000 */
[----:B---3--:R-:W-:Y:S02]  /*5310*/  F2FP.SATFINITE.E5M2.F32.PACK_AB_MERGE_C R193, R5, R4, RZ ;  /* 0x0000000405c1723e */ /* 0x008fe400048060ff */
[----:B------:R-:W-:Y:S01]  /*5320*/  IADD3 R4, P5, PT, R133, R2, RZ ;  /* 0x0000000285047210 */ /* 0x000fe20007fbe0ff */
[----:B------:R-:W-:Y:S01]  /*5330*/  VIADD R167, R163, UR5 ;  /* 0x00000005a3a77c36 */ /* 0x000fe20008000000 */
[----:B------:R-:W-:Y:S01]  /*5340*/  F2FP.SATFINITE.E5M2.F32.PACK_AB_MERGE_C R7, R7, R6, RZ ;  /* 0x000000060707723e */ /* 0x000fe200048060ff */
[----:B------:R-:W-:Y:S01]  /*5350*/  VIADD R6, R0, 0x6 ;  /* 0x0000000600067836 */ /* 0x000fe20000000000 */
[-C--:B------:R-:W-:Y:S01]  /*5360*/  LEA.HI.X.SX32 R5, R133, R3.reuse, 0x1, P5 ;  /* 0x0000000385057211 */ /* 0x080fe200028f0eff */
[----:B------:R-:W-:Y:S01]  /*5370*/  VIADD R170, R167, UR5 ;  /* 0x00000005a7aa7c36 */ /* 0x000fe20008000000 */
[-C--:B------:R-:W-:Y:S02]  /*5380*/  IADD3 R134, P5, PT, R137, R2.reuse, RZ ;  /* 0x0000000289867210 */ /* 0x080fe40007fbe0ff */
[----:B------:R-:W-:Y:S01]  /*5390*/  LEA.HI.X.SX32 R133, R135, R3, 0x1, P6 ;  /* 0x0000000387857211 */ /* 0x000fe200030f0eff */
[----:B------:R-:W-:Y:S01]  /*53a0*/  VIADD R171, R170, UR5 ;  /* 0x00000005aaab7c36 */ /* 0x000fe20008000000 */
[----:B------:R-:W-:-:S02]  /*53b0*/  IADD3 R136, P6, PT, R139, R2, RZ ;  /* 0x000000028b887210 */ /* 0x000fc40007fde0ff */
[-C--:B------:R-:W-:Y:S01]  /*53c0*/  LEA.HI.X.SX32 R135, R137, R3.reuse, 0x1, P5 ;  /* 0x0000000389877211 */ /* 0x080fe200028f0eff */
[----:B------:R-:W-:Y:S01]  /*53d0*/  VIADD R173, R171, UR5 ;  /* 0x00000005abad7c36 */ /* 0x000fe20008000000 */
[CC--:B------:R-:W-:Y:S02]  /*53e0*/  IADD3 R138, P5, PT, R140.reuse, R2.reuse, RZ ;  /* 0x000000028c8a7210 */ /* 0x0c0fe40007fbe0ff */
[-C--:B------:R-:W-:Y:S01]  /*53f0*/  LEA.HI.X.SX32 R137, R139, R3.reuse, 0x1, P6 ;  /* 0x000000038b897211 */ /* 0x080fe200030f0eff */
[----:B------:R-:W-:Y:S01]  /*5400*/  VIADD R174, R173, UR5 ;  /* 0x00000005adae7c36 */ /* 0x000fe20008000000 */
[----:B------:R-:W-:Y:S02]  /*5410*/  LEA.HI.X.SX32 R139, R140, R3, 0x1, P5 ;  /* 0x000000038c8b7211 */ /* 0x000fe400028f0eff */
[-C--:B------:R-:W-:Y:S01]  /*5420*/  IADD3 R140, P3, PT, R141, R2.reuse, RZ ;  /* 0x000000028d8c7210 */ /* 0x080fe20007f7e0ff */
[----:B------:R-:W-:Y:S01]  /*5430*/  VIADD R175, R174, UR5 ;  /* 0x00000005aeaf7c36 */ /* 0x000fe20008000000 */
[----:B------:R-:W-:-:S02]  /*5440*/  IADD3 R144, P5, PT, R143, R2, RZ ;  /* 0x000000028f907210 */ /* 0x000fc40007fbe0ff */
[CC--:B------:R-:W-:Y:S01]  /*5450*/  IADD3 R142, P6, PT, R146.reuse, R2.reuse, RZ ;  /* 0x00000002928e7210 */ /* 0x0c0fe20007fde0ff */
[----:B------:R-:W-:Y:S01]  /*5460*/  VIADD R179, R175, UR5 ;  /* 0x00000005afb37c36 */ /* 0x000fe20008000000 */
[-C--:B------:R-:W-:Y:S02]  /*5470*/  LEA.HI.X.SX32 R141, R141, R3.reuse, 0x1, P3 ;  /* 0x000000038d8d7211 */ /* 0x080fe400018f0eff */
[-C--:B------:R-:W-:Y:S01]  /*5480*/  LEA.HI.X.SX32 R145, R143, R3.reuse, 0x1, P5 ;  /* 0x000000038f917211 */ /* 0x080fe200028f0eff */
[----:B------:R-:W-:Y:S01]  /*5490*/  VIADD R182, R179, UR5 ;  /* 0x00000005b3b67c36 */ /* 0x000fe20008000000 */
[----:B------:R-:W-:Y:S02]  /*54a0*/  LEA.HI.X.SX32 R143, R146, R3, 0x1, P6 ;  /* 0x00000003928f7211 */ /* 0x000fe400030f0eff */
[-C--:B------:R-:W-:Y:S01]  /*54b0*/  IADD3 R152, P3, PT, R147, R2.reuse, RZ ;  /* 0x0000000293987210 */ /* 0x080fe20007f7e0ff */
[----:B------:R-:W-:Y:S01]  /*54c0*/  VIADD R183, R182, UR5 ;  /* 0x00000005b6b77c36 */ /* 0x000fe20008000000 */
[----:B------:R-:W-:-:S02]  /*54d0*/  IADD3 R148, P5, PT, R149, R2, RZ ;  /* 0x0000000295947210 */ /* 0x000fc40007fbe0ff */
[-C--:B------:R-:W-:Y:S01]  /*54e0*/  IADD3 R146, P6, PT, R150, R2.reuse, RZ ;  /* 0x0000000296927210 */ /* 0x080fe20007fde0ff */
        /* <DEDUP_REMOVED lines=11> */
[-C--:B------:R-:W-:Y:S02]  /*55a0*/  LEA.HI.X.SX32 R155, R155, R3.reuse, 0x1, P5 ;  /* 0x000000039b9b7211 */ /* 0x080fe400028f0eff */
[----:B------:R-:W-:Y:S02]  /*55b0*/  LEA.HI.X.SX32 R151, R158, R3, 0x1, P6 ;  /* 0x000000039e977211 */ /* 0x000fe400030f0eff */
[-C--:B------:R-:W-:Y:S02]  /*55c0*/  IADD3 R164, P3, PT, R159, R2.reuse, RZ ;  /* 0x000000029fa47210 */ /* 0x080fe40007f7e0ff */
[----:B------:R-:W-:-:S02]  /*55d0*/  IADD3 R160, P5, PT, R161, R2, RZ ;  /* 0x00000002a1a07210 */ /* 0x000fc40007fbe0ff */
[CC--:B------:R-:W-:Y:S02]  /*55e0*/  IADD3 R158, P6, PT, R162.reuse, R2.reuse, RZ ;  /* 0x00000002a29e7210 */ /* 0x0c0fe40007fde0ff */
        /* <DEDUP_REMOVED lines=23> */
[----:B------:R-:W-:Y:S02]  /*5760*/  ISETP.LT.AND P6, PT, R0, UR19, !P0 ;  /* 0x0000001300007c0c */ /* 0x000fe4000c7c1270 */
[-C--:B------:R-:W-:Y:S02]  /*5770*/  LEA.HI.X.SX32 R185, R183, R3.reuse, 0x1, P3 ;  /* 0x00000003b7b97211 */ /* 0x080fe400018f0eff */
[-C--:B------:R-:W-:Y:S02]  /*5780*/  LEA.HI.X.SX32 R183, R186, R3.reuse, 0x1, P5 ;  /* 0x00000003bab77211 */ /* 0x080fe400028f0eff */
[-C--:B------:R-:W-:Y:S02]  /*5790*/  IADD3 R188, P5, PT, R189, R2.reuse, RZ ;  /* 0x00000002bdbc7210 */ /* 0x080fe40007fbe0ff */
[----:B------:R-:W-:Y:S02]  /*57a0*/  IADD3 R190, P3, PT, R187, R2, RZ ;  /* 0x00000002bbbe7210 */ /* 0x000fe40007f7e0ff */
[----:B------:R-:W-:-:S02]  /*57b0*/  LEA.HI.X.SX32 R189, R189, R3, 0x1, P5 ;  /* 0x00000003bdbd7211 */ /* 0x000fc400028f0eff */
[-C--:B------:R-:W-:Y:S01]  /*57c0*/  LEA.HI.X.SX32 R191, R187, R3.reuse, 0x1, P3 ;  /* 0x00000003bbbf7211 */ /* 0x080fe200018f0eff */
[----:B------:R3:W-:Y:S01]  /*57d0*/  @P6 STG.E.U8 desc[UR22][R4.64], R193 ;  /* 0x000000c104006986 */ /* 0x0007e2000c101116 */
[----:B------:R-:W-:Y:S02]  /*57e0*/  ISETP.LT.AND P5, PT, R195, UR19, !P0 ;  /* 0x00000013c3007c0c */ /* 0x000fe4000c7a1270 */
[C---:B------:R-:W-:Y:S02]  /*57f0*/  IADD3 R186, P3, PT, R192.reuse, R2, RZ ;  /* 0x00000002c0ba7210 */ /* 0x040fe40007f7e0ff */
[----:B------:R-:W-:Y:S02]  /*5800*/  PRMT R195, R193, 0x9910, RZ ;  /* 0x00009910c1c37816 */ /* 0x000fe400000000ff */
[C---:B------:R-:W-:Y:S01]  /*5810*/  LEA.HI.X.SX32 R187, R192.reuse, R3, 0x1, P3 ;  /* 0x00000003c0bb7211 */ /* 0x040fe200018f0eff */
[----:B------:R-:W-:Y:S01]  /*5820*/  VIADD R192, R192, UR5 ;  /* 0x00000005c0c07c36 */ /* 0x000fe20008000000 */
[----:B------:R-:W-:-:S02]  /*5830*/  SHF.R.S32.HI R195, RZ, 0x8, R195 ;  /* 0x00000008ffc37819 */ /* 0x000fc400000114c3 */
[----:B------:R-:W-:Y:S01]  /*5840*/  ISETP.LT.AND P6, PT, R6, UR19, !P0 ;  /* 0x0000001306007c0c */ /* 0x000fe2000c7c1270 */
[----:B------:R-:W-:Y:S01]  /*5850*/  VIADD R6, R0, 0x7 ;  /* 0x0000000700067836 */ /* 0x000fe20000000000 */
[----:B------:R-:W-:Y:S01]  /*5860*/  ISETP.LT.AND P3, PT, R194, UR19, !P0 ;  /* 0x00000013c2007c0c */ /* 0x000fe2000c761270 */
[----:B------:R-:W-:Y:S01]  /*5870*/  @P2 STG.E.U8 desc[UR22][R132.64], R195 ;  /* 0x000000c384002986 */ /* 0x000fe2000c101116 */
[----:B------:R-:W-:Y:S01]  /*5880*/  PRMT R194, R7, 0x9910, RZ ;  /* 0x0000991007c27816 */ /* 0x000fe200000000ff */
[----:B---3--:R-:W-:Y:S01]  /*5890*/  VIADD R4, R0, 0x9 ;  /* 0x0000000900047836 */ /* 0x008fe20000000000 */
[----:B------:R-:W-:Y:S01]  /*58a0*/  ISETP.LT.AND P2, PT, R6, UR19, !P0 ;  /* 0x0000001306007c0c */ /* 0x000fe2000c741270 */
[----:B------:R3:W-:Y:S01]  /*58b0*/  @P4 STG.E.U8 desc[UR22][R134.64], R7 ;  /* 0x0000000786004986 */ /* 0x0007e2000c101116 */
[----:B------:R-:W-:Y:S01]  /*58c0*/  F2FP.SATFINITE.E5M2.F32.PACK_AB_MERGE_C R9, R9, R8, RZ ;  /* 0x000000080909723e */ /* 0x000fe200048060ff */
[----:B------:R-:W-:Y:S01]  /*58d0*/  IMAD.MOV.U32 R6, RZ, RZ, R194 ;  /* 0x000000ffff067224 */ /* 0x000fe200078e00c2 */
[----:B------:R-:W-:Y:S01]  /*58e0*/  F2FP.SATFINITE.E5M2.F32.PACK_AB_MERGE_C R11, R11, R10, RZ ;  /* 0x0000000a0b0b723e */ /* 0x000fe200048060ff */
[----:B------:R-:W-:Y:S01]  /*58f0*/  VIADD R8, R0, 0x8 ;  /* 0x0000000800087836 */ /* 0x000fe20000000000 */
[----:B------:R-:W-:-:S02]  /*5900*/  F2FP.SATFINITE.E5M2.F32.PACK_AB_MERGE_C R13, R13, R12, RZ ;  /* 0x0000000c0d0d723e */ /* 0x000fc400048060ff */
[----:B------:R-:W-:Y:S02]  /*5910*/  SHF.R.S32.HI R5, RZ, 0x8, R6 ;  /* 0x00000008ff057819 */ /* 0x000fe40000011406 */
[----:B------:R-:W-:Y:S02]  /*5920*/  PRMT R6, R9, 0x9910, RZ ;  /* 0x0000991009067816 */ /* 0x000fe400000000ff */
[----:B------:R-:W-:Y:S01]  /*5930*/  ISETP.LT.AND P4, PT, R8, UR19, !P0 ;  /* 0x0000001308007c0c */ /* 0x000fe2000c781270 */
[----:B------:R5:W-:Y:S01]  /*5940*/  @P1 STG.E.U8 desc[UR22][R136.64], R5 ;  /* 0x0000000588001986 */ /* 0x000be2000c101116 */
[----:B------:R-:W-:Y:S01]  /*5950*/  ISETP.LT.AND P1, PT, R4, UR19, !P0 ;  /* 0x0000001304007c0c */ /* 0x000fe2000c721270 */
[----:B------:R-:W-:Y:S01]  /*5960*/  IMAD.MOV.U32 R4, RZ, RZ, R6 ;  /* 0x000000ffff047224 */ /* 0x000fe200078e0006 */
[----:B------:R-:W-:Y:S01]  /*5970*/  F2FP.SATFINITE.E5M2.F32.PACK_AB_MERGE_C R15, R15, R14, RZ ;  /* 0x0000000e0f0f723e */ /* 0x000fe200048060ff */
[C---:B------:R-:W-:Y:S01]  /*5980*/  VIADD R6, R0.reuse, 0xa ;  /* 0x0000000a00067836 */ /* 0x040fe20000000000 */
[----:B------:R-:W-:Y:S01]  /*5990*/  @P5 STG.E.U8 desc[UR22][R138.64], R9 ;  /* 0x000000098a005986 */ /* 0x000fe2000c101116 */
[----:B------:R-:W-:Y:S01]  /*59a0*/  F2FP.SATFINITE.E5M2.F32.PACK_AB_MERGE_C R17, R17, R16, RZ ;  /* 0x000000101111723e */ /* 0x000fe200048060ff */
[C---:B------:R-:W-:Y:S01]  /*59b0*/  VIADD R14, R0.reuse, 0x31 ;  /* 0x00000031000e7836 */ /* 0x040fe20000000000 */
[----:B---3--:R-:W-:Y:S01]  /*59c0*/  SHF.R.S32.HI R7, RZ, 0x8, R4 ;  /* 0x00000008ff077819 */ /* 0x008fe20000011404 */
[----:B------:R-:W-:Y:S01]  /*59d0*/  VIADD R4, R0, 0xb ;  /* 0x0000000b00047836 */ /* 0x000fe20000000000 */
[----:B------:R-:W-:-:S02]  /*59e0*/  ISETP.LT.AND P5, PT, R6, UR19, !P0 ;  /* 0x0000001306007c0c */ /* 0x000fc4000c7a1270 */
[----:B------:R-:W-:Y:S01]  /*59f0*/  PRMT R6, R11, 0x9910, RZ ;  /* 0x000099100b067816 */ /* 0x000fe200000000ff */
[----:B------:R3:W-:Y:S01]  /*5a00*/  @P3 STG.E.U8 desc[UR22][R140.64], R7 ;  /* 0x000000078c003986 */ /* 0x0007e2000c101116 */
[----:B------:R-:W-:Y:S01]  /*5a10*/  ISETP.LT.AND P3, PT, R4, UR19, !P0 ;  /* 0x0000001304007c0c */ /* 0x000fe2000c761270 */
[C---:B------:R-:W-:Y:S01]  /*5a20*/  VIADD R4, R0.reuse, 0xc ;  /* 0x0000000c00047836 */ /* 0x040fe20000000000 */
[----:B------:R-:W-:Y:S01]  /*5a30*/  F2FP.SATFINITE.E5M2.F32.PACK_AB_MERGE_C R19, R19, R18, RZ ;  /* 0x000000121313723e */ /* 0x000fe200048060ff */
[----:B-----5:R-:W-:Y:S01]  /*5a40*/  IMAD.MOV.U32 R5, RZ, RZ, R6 ;  /* 0x000000ffff057224 */ /* 0x020fe200078e0006 */
[----:B------:R-:W-:Y:S01]  /*5a50*/  @P6 STG.E.U8 desc[UR22][R144.64], R11 ;  /* 0x0000000b90006986 */ /* 0x000fe2000c101116 */
[----:B------:R-:W-:Y:S01]  /*5a60*/  PRMT R6, R13, 0x9910, RZ ;  /* 0x000099100d067816 */ /* 0x000fe200000000ff */
[----:B------:R-:W-:Y:S01]  /*5a70*/  VIADD R18, R0, 0x7e ;  /* 0x0000007e00127836 */ /* 0x000fe20000000000 */
[----:B------:R-:W-:Y:S01]  /*5a80*/  ISETP.LT.AND P6, PT, R4, UR19, !P0 ;  /* 0x0000001304007c0c */ /* 0x000fe2000c7c1270 */
[----:B------:R-:W-:Y:S01]  /*5a90*/  VIADD R4, R0, 0xd ;  /* 0x0000000d00047836 */ /* 0x000fe20000000000 */
[----:B------:R-:W-:Y:S01]  /*5aa0*/  SHF.R.S32.HI R5, RZ, 0x8, R5 ;  /* 0x00000008ff057819 */ /* 0x000fe20000011405 */
[----:B---3--:R-:W-:Y:S01]  /*5ab0*/  IMAD.MOV.U32 R7, RZ, RZ, R6 ;  /* 0x000000ffff077224 */ /* 0x008fe200078e0006 */
[----:B------:R-:W-:-:S03]  /*5ac0*/  PRMT R6, R15, 0x9910, RZ ;  /* 0x000099100f067816 */ /* 0x000fc600000000ff */
[----:B------:R3:W-:Y:S01]  /*5ad0*/  @P2 STG.E.U8 desc[UR22][R142.64], R5 ;  /* 0x000000058e002986 */ /* 0x0007e2000c101116 */
[----:B------:R-:W-:Y:S01]  /*5ae0*/  ISETP.LT.AND P2, PT, R4, UR19, !P0 ;  /* 0x0000001304007c0c */ /* 0x000fe2000c741270 */
[----:B------:R-:W-:Y:S01]  /*5af0*/  VIADD R4, R0, 0xe ;  /* 0x0000000e00047836 */ /* 0x000fe20000000000 */
[----:B------:R-:W-:Y:S01]  /*5b00*/  SHF.R.S32.HI R7, RZ, 0x8, R7 ;  /* 0x00000008ff077819 */ /* 0x000fe20000011407 */
[----:B------:R5:W-:Y:S01]  /*5b10*/  @P4 STG.E.U8 desc[UR22][R152.64], R13 ;  /* 0x0000000d98004986 */ /* 0x000be2000c101116 */
[----:B------:R-:W-:Y:S02]  /*5b20*/  F2FP.SATFINITE.E5M2.F32.PACK_AB_MERGE_C R21, R21, R20, RZ ;  /* 0x000000141515723e */ /* 0x000fe400048060ff */
[----:B------:R-:W-:Y:S01]  /*5b30*/  ISETP.LT.AND P4, PT, R4, UR19, !P0 ;  /* 0x0000001304007c0c */ /* 0x000fe2000c781270 */
[----:B------:R-:W-:Y:S01]  /*5b40*/  VIADD R4, R0, 0xf ;  /* 0x0000000f00047836 */ /* 0x000fe20000000000 */
[----:B------:R0:W-:Y:S01]  /*5b50*/  @P1 STG.E.U8 desc[UR22][R148.64], R7 ;  /* 0x0000000794001986 */ /* 0x0001e2000c101116 */
[----:B------:R-:W-:Y:S01]  /*5b60*/  F2FP.SATFINITE.E5M2.F32.PACK_AB_MERGE_C R23, R23, R22, RZ ;  /* 0x000000161717723e */ /* 0x000fe200048060ff */
[----:B---3--:R-:W-:-:S02]  /*5b70*/  IMAD.MOV.U32 R5, RZ, RZ, R6 ;  /* 0x000000ffff057224 */ /* 0x008fc400078e0006 */
[----:B------:R-:W-:Y:S01]  /*5b80*/  ISETP.LT.AND P1, PT, R4, UR19, !P0 ;  /* 0x0000001304007c0c */ /* 0x000fe2000c721270 */
[C---:B------:R-:W-:Y:S01]  /*5b90*/  VIADD R4, R0.reuse, 0x10 ;  /* 0x0000001000047836 */ /* 0x040fe20000000000 */
[----:B------:R-:W-:Y:S01]  /*5ba0*/  @P5 STG.E.U8 desc[UR22][R146.64], R15 ;  /* 0x0000000f92005986 */ /* 0x000fe2000c101116 */
[----:B------:R-:W-:Y:S01]  /*5bb0*/  F2FP.SATFINITE.E5M2.F32.PACK_AB_MERGE_C R25, R25, R24, RZ ;  /* 0x000000181919723e */ /* 0x000fe200048060ff */
[C---:B------:R-:W-:Y:S01]  /*5bc0*/  VIADD R6, R0.reuse, 0x24 ;  /* 0x0000002400067836 */ /* 0x040fe20000000000 */
[----:B------:R-:W-:Y:S01]  /*5bd0*/  SHF.R.S32.HI R5, RZ, 0x8, R5 ;  /* 0x00000008ff057819 */ /* 0x000fe20000011405 */
[----:B-----5:R-:W-:Y:S01]  /*5be0*/  VIADD R13, R0, 0x25 ;  /* 0x00000025000d7836 */ /* 0x020fe20000000000 */
[----:B------:R-:W-:Y:S01]  /*5bf0*/  ISETP.LT.AND P5, PT, R4, UR19, !P0 ;  /* 0x0000001304007c0c */ /* 0x000fe2000c7a1270 */
[----:B------:R-:W-:Y:S01]  /*5c00*/  VIADD R4, R0, 0x11 ;  /* 0x0000001100047836 */ /* 0x000fe20000000000 */
[----:B0-----:R-:W-:Y:S01]  /*5c10*/  PRMT R7, R17, 0x9910, RZ ;  /* 0x0000991011077816 */ /* 0x001fe200000000ff */
[----:B------:R0:W-:Y:S01]  /*5c20*/  @P3 STG.E.U8 desc[UR22][R156.64], R5 ;  /* 0x000000059c003986 */ /* 0x0001e2000c101116 */
[----:B------:R-:W-:-:S02]  /*5c30*/  F2FP.SATFINITE.E5M2.F32.PACK_AB_MERGE_C R27, R27, R26, RZ ;  /* 0x0000001a1b1b723e */ /* 0x000fc400048060ff */
[----:B------:R-:W-:Y:S01]  /*5c40*/  ISETP.LT.AND P3, PT, R4, UR19, !P0 ;  /* 0x0000001304007c0c */ /* 0x000fe2000c761270 */
[----:B------:R-:W-:Y:S01]  /*5c50*/  VIADD R4, R0, 0x12 ;  /* 0x0000001200047836 */ /* 0x000fe20000000000 */
[----:B------:R-:W-:Y:S01]  /*5c60*/  @P6 STG.E.U8 desc[UR22][R154.64], R17 ;  /* 0x000000119a006986 */ /* 0x000fe2000c101116 */
[----:B------:R-:W-:Y:S02]  /*5c70*/  SHF.R.S32.HI R7, RZ, 0x8, R7 ;  /* 0x00000008ff077819 */ /* 0x000fe40000011407 */
[----:B------:R-:W-:Y:S02]  /*5c80*/  F2FP.SATFINITE.E5M2.F32.PACK_AB_MERGE_C R29, R29, R28, RZ ;  /* 0x0000001c1d1d723e */ /* 0x000fe400048060ff */
[----:B-1----:R-:W-:Y:S01]  /*5c90*/  ISETP.LT.AND P6, PT, R4, UR4, !P0 ;  /* 0x0000000404007c0c */ /* 0x002fe2000c7c1270 */
[----:B------:R-:W1:Y:S01]  /*5ca0*/  LDCU UR4, c[0x0][0x39c] ;  /* 0x00007380ff0477ac */ /* 0x000e620008000800 */
[----:B------:R-:W-:Y:S01]  /*5cb0*/  VIADD R4, R0, 0x13 ;  /* 0x0000001300047836 */ /* 0x000fe20000000000 */
[----:B------:R3:W-:Y:S01]  /*5cc0*/  @P2 STG.E.U8 desc[UR22][R150.64], R7 ;  /* 0x0000000796002986 */ /* 0x0007e2000c101116 */
[----:B0-----:R-:W-:-:S02]  /*5cd0*/  PRMT R5, R19, 0x9910, RZ ;  /* 0x0000991013057816 */ /* 0x001fc400000000ff */
[----:B------:R-:W-:Y:S01]  /*5ce0*/  F2FP.SATFINITE.E5M2.F32.PACK_AB_MERGE_C R31, R31, R30, RZ ;  /* 0x0000001e1f1f723e */ /* 0x000fe200048060ff */
[----:B------:R-:W-:Y:S01]  /*5cf0*/  @P4 STG.E.U8 desc[UR22][R164.64], R19 ;  /* 0x00000013a4004986 */ /* 0x000fe2000c101116 */
[----:B--2---:R-:W-:Y:S01]  /*5d00*/  ISETP.LT.AND P2, PT, R4, UR6, !P0 ;  /* 0x0000000604007c0c */ /* 0x004fe2000c741270 */
[----:B------:R-:W0:Y:S01]  /*5d10*/  LDCU UR6, c[0x0][0x39c] ;  /* 0x00007380ff0677ac */ /* 0x000e220008000800 */
[----:B------:R-:W-:Y:S01]  /*5d20*/  VIADD R4, R0, 0x14 ;  /* 0x0000001400047836 */ /* 0x000fe20000000000 */
[----:B------:R-:W-:Y:S02]  /*5d30*/  SHF.R.S32.HI R5, RZ, 0x8, R5 ;  /* 0x00000008ff057819 */ /* 0x000fe40000011405 */
[----:B------:R-:W-:Y:S02]  /*5d40*/  F2FP.SATFINITE.E5M2.F32.PACK_AB_MERGE_C R33, R33, R32, RZ ;  /* 0x000000202121723e */ /* 0x000fe400048060ff */
[----:B------:R-:W-:Y:S01]  /*5d50*/  ISETP.LT.AND P4, PT, R4, UR7, !P0 ;  /* 0x0000000704007c0c */ /* 0x000fe2000c781270 */
[----:B------:R-:W2:Y:S01]  /*5d60*/  LDCU UR7, c[0x0][0x39c] ;  /* 0x00007380ff0777ac */ /* 0x000ea20008000800 */
[----:B------:R-:W-:Y:S01]  /*5d70*/  VIADD R4, R0, 0x15 ;  /* 0x0000001500047836 */ /* 0x000fe20000000000 */
[----:B------:R5:W-:Y:S01]  /*5d80*/  @P1 STG.E.U8 desc[UR22][R160.64], R5 ;  /* 0x00000005a0001986 */ /* 0x000be2000c101116 */
[----:B---3--:R-:W-:-:S02]  /*5d90*/  PRMT R7, R21, 0x9910, RZ ;  /* 0x0000991015077816 */ /* 0x008fc400000000ff */
[----:B------:R-:W-:Y:S01]  /*5da0*/  F2FP.SATFINITE.E5M2.F32.PACK_AB_MERGE_C R35, R35, R34, RZ ;  /* 0x000000222323723e */ /* 0x000fe200048060ff */
[----:B------:R-:W-:Y:S01]  /*5db0*/  @P5 STG.E.U8 desc[UR22][R158.64], R21 ;  /* 0x000000159e005986 */ /* 0x000fe2000c101116 */
[----:B-1----:R-:W-:Y:S01]  /*5dc0*/  ISETP.LT.AND P1, PT, R4, UR4, !P0 ;  /* 0x0000000404007c0c */ /* 0x002fe2000c721270 */
[----:B------:R-:W1:Y:S01]  /*5dd0*/  LDCU UR4, c[0x0][0x39c] ;  /* 0x00007380ff0477ac */ /* 0x000e620008000800 */
[----:B------:R-:W-:Y:S01]  /*5de0*/  VIADD R4, R0, 0x16 ;  /* 0x0000001600047836 */ /* 0x000fe20000000000 */
[----:B------:R-:W-:Y:S02]  /*5df0*/  SHF.R.S32.HI R7, RZ, 0x8, R7 ;  /* 0x00000008ff077819 */ /* 0x000fe40000011407 */
[----:B------:R-:W-:Y:S02]  /*5e00*/  PRMT R11, R35, 0x9910, RZ ;  /* 0x00009910230b7816 */ /* 0x000fe400000000ff */
[----:B0-----:R-:W-:Y:S01]  /*5e10*/  ISETP.LT.AND P5, PT, R4, UR6, !P0 ;  /* 0x0000000604007c0c */ /* 0x001fe2000c7a1270 */
[----:B------:R-:W0:Y:S01]  /*5e20*/  LDCU UR6, c[0x0][0x39c] ;  /* 0x00007380ff0677ac */ /* 0x000e220008000800 */
[----:B------:R-:W-:Y:S01]  /*5e30*/  VIADD R4, R0, 0x17 ;  /* 0x0000001700047836 */ /* 0x000fe20000000000 */
[----:B------:R3:W-:Y:S01]  /*5e40*/  @P3 STG.E.U8 desc[UR22][R168.64], R7 ;  /* 0x00000007a8003986 */ /* 0x0007e2000c101116 */
[----:B-----5:R-:W-:-:S02]  /*5e50*/  PRMT R5, R23, 0x9910, RZ ;  /* 0x0000991017057816 */ /* 0x020fc400000000ff */
[----:B------:R-:W-:Y:S01]  /*5e60*/  SHF.R.S32.HI R11, RZ, 0x8, R11 ;  /* 0x00000008ff0b7819 */ /* 0x000fe2000001140b */
[----:B------:R-:W-:Y:S01]  /*5e70*/  @P6 STG.E.U8 desc[UR22][R166.64], R23 ;  /* 0x00000017a6006986 */ /* 0x000fe2000c101116 */
[----:B--2---:R-:W-:Y:S01]  /*5e80*/  ISETP.LT.AND P3, PT, R4, UR7, !P0 ;  /* 0x0000000704007c0c */ /* 0x004fe2000c761270 */
[----:B------:R-:W2:Y:S01]  /*5e90*/  LDCU UR7, c[0x0][0x39c] ;  /* 0x00007380ff0777ac */ /* 0x000ea20008000800 */
[----:B------:R-:W-:Y:S01]  /*5ea0*/  VIADD R4, R0, 0x18 ;  /* 0x0000001800047836 */ /* 0x000fe20000000000 */
[----:B------:R-:W-:Y:S02]  /*5eb0*/  SHF.R.S32.HI R5, RZ, 0x8, R5 ;  /* 0x00000008ff057819 */ /* 0x000fe40000011405 */
[----:B------:R-:W-:Y:S02]  /*5ec0*/  F2FP.SATFINITE.E5M2.F32.PACK_AB_MERGE_C R37, R37, R36, RZ ;  /* 0x000000242525723e */ /* 0x000fe400048060ff */
[----:B-1----:R-:W-:Y:S01]  /*5ed0*/  ISETP.LT.AND P6, PT, R4, UR4, !P0 ;  /* 0x0000000404007c0c */ /* 0x002fe2000c7c1270 */
[----:B------:R-:W1:Y:S01]  /*5ee0*/  LDCU UR4, c[0x0][0x39c] ;  /* 0x00007380ff0477ac */ /* 0x000e620008000800 */
[----:B------:R-:W-:Y:S01]  /*5ef0*/  VIADD R4, R0, 0x19 ;  /* 0x0000001900047836 */ /* 0x000fe20000000000 */
[----:B------:R5:W-:Y:S01]  /*5f00*/  @P2 STG.E.U8 desc[UR22][R162.64], R5 ;  /* 0x00000005a2002986 */ /* 0x000be2000c101116 */
[----:B---3--:R-:W-:-:S02]  /*5f10*/  PRMT R7, R25, 0x9910, RZ ;  /* 0x0000991019077816 */ /* 0x008fc400000000ff */
[----:B------:R-:W-:Y:S01]  /*5f20*/  PRMT R12, R37, 0x9910, RZ ;  /* 0x00009910250c7816 */ /* 0x000fe200000000ff */
[----:B------:R-:W-:Y:S01]  /*5f30*/  @P4 STG.E.U8 desc[UR22][R176.64], R25 ;  /* 0x00000019b0004986 */ /* 0x000fe2000c101116 */
[----:B0-----:R-:W-:Y:S01]  /*5f40*/  ISETP.LT.AND P2, PT, R4, UR6, !P0 ;  /* 0x0000000604007c0c */ /* 0x001fe2000c741270 */
[----:B------:R-:W0:Y:S01]  /*5f50*/  LDCU UR6, c[0x0][0x39c] ;  /* 0x00007380ff0677ac */ /* 0x000e220008000800 */
[----:B------:R-:W-:Y:S01]  /*5f60*/  VIADD R4, R0, 0x1a ;  /* 0x0000001a00047836 */ /* 0x000fe20000000000 */
[----:B------:R-:W-:Y:S02]  /*5f70*/  SHF.R.S32.HI R7, RZ, 0x8, R7 ;  /* 0x00000008ff077819 */ /* 0x000fe40000011407 */
[----:B------:R-:W-:Y:S02]  /*5f80*/  F2FP.SATFINITE.E5M2.F32.PACK_AB_MERGE_C R39, R39, R38, RZ ;  /* 0x000000262727723e */ /* 0x000fe400048060ff */
[----:B--2---:R-:W-:Y:S01]  /*5f90*/  ISETP.LT.AND P4, PT, R4, UR7, !P0 ;  /* 0x0000000704007c0c */ /* 0x004fe2000c781270 */
[----:B------:R-:W2:Y:S01]  /*5fa0*/  LDCU UR7, c[0x0][0x39c] ;  /* 0x00007380ff0777ac */ /* 0x000ea20008000800 */
[----:B------:R-:W-:Y:S01]  /*5fb0*/  VIADD R4, R0, 0x1b ;  /* 0x0000001b00047836 */ /* 0x000fe20000000000 */
[----:B------:R3:W-:Y:S01]  /*5fc0*/  @P1 STG.E.U8 desc[UR22][R172.64], R7 ;  /* 0x00000007ac001986 */ /* 0x0007e2000c101116 */
[----:B-----5:R-:W-:-:S02]  /*5fd0*/  PRMT R5, R27, 0x9910, RZ ;  /* 0x000099101b057816 */ /* 0x020fc400000000ff */
[----:B------:R-:W-:Y:S01]  /*5fe0*/  F2FP.SATFINITE.E5M2.F32.PACK_AB_MERGE_C R41, R41, R40, RZ ;  /* 0x000000282929723e */ /* 0x000fe200048060ff */
[----:B------:R-:W-:Y:S01]  /*5ff0*/  @P5 STG.E.U8 desc[UR22][R170.64], R27 ;  /* 0x0000001baa005986 */ /* 0x000fe2000c101116 */
[----:B-1----:R-:W-:Y:S01]  /*6000*/  ISETP.LT.AND P1, PT, R4, UR4, !P0 ;  /* 0x0000000404007c0c */ /* 0x002fe2000c721270 */
[----:B------:R-:W1:Y:S01]  /*6010*/  LDCU UR4, c[0x0][0x39c] ;  /* 0x00007380ff0477ac */ /* 0x000e620008000800 */
[----:B------:R-:W-:Y:S01]  /*6020*/  VIADD R4, R0, 0x1c ;  /* 0x0000001c00047836 */ /* 0x000fe20000000000 */
[----:B------:R-:W-:Y:S02]  /*6030*/  SHF.R.S32.HI R5, RZ, 0x8, R5 ;  /* 0x00000008ff057819 */ /* 0x000fe40000011405 */
[----:B------:R-:W-:Y:S02]  /*6040*/  F2FP.SATFINITE.E5M2.F32.PACK_AB_MERGE_C R43, R43, R42, RZ ;  /* 0x0000002a2b2b723e */ /* 0x000fe400048060ff */
[----:B0-----:R-:W-:Y:S01]  /*6050*/  ISETP.LT.AND P5, PT, R4, UR6, !P0 ;  /* 0x0000000604007c0c */ /* 0x001fe2000c7a1270 */
[----:B------:R-:W0:Y:S01]  /*6060*/  LDCU UR6, c[0x0][0x39c] ;  /* 0x00007380ff0677ac */ /* 0x000e220008000800 */
[----:B------:R-:W-:Y:S01]  /*6070*/  VIADD R4, R0, 0x1d ;  /* 0x0000001d00047836 */ /* 0x000fe20000000000 */
[----:B------:R5:W-:Y:S01]  /*6080*/  @P3 STG.E.U8 desc[UR22][R180.64], R5 ;  /* 0x00000005b4003986 */ /* 0x000be2000c101116 */
[----:B---3--:R-:W-:-:S02]  /*6090*/  PRMT R7, R29, 0x9910, RZ ;  /* 0x000099101d077816 */ /* 0x008fc400000000ff */
[----:B------:R-:W-:Y:S01]  /*60a0*/  F2FP.SATFINITE.E5M2.F32.PACK_AB_MERGE_C R45, R45, R44, RZ ;  /* 0x0000002c2d2d723e */ /* 0x000fe200048060ff */
        /* <DEDUP_REMOVED lines=10> */
[----:B-----5:R-:W-:-:S02]  /*6150*/  PRMT R5, R31, 0x9910, RZ ;  /* 0x000099101f057816 */ /* 0x020fc400000000ff */
[----:B------:R-:W-:Y:S01]  /*6160*/  F2FP.SATFINITE.E5M2.F32.PACK_AB_MERGE_C R49, R49, R48, RZ ;  /* 0x000000303131723e */ /* 0x000fe200048060ff */
[----:B------:R-:W-:Y:S01]  /*6170*/  @P4 STG.E.U8 desc[UR22][R184.64], R31 ;  /* 0x0000001fb8004986 */ /* 0x000fe2000c101116 */
[----:B0-----:R-:W-:Y:S01]  /*6180*/  ISETP.LT.AND P2, PT, R4, UR6, !P0 ;  /* 0x0000000604007c0c */ /* 0x001fe2000c741270 */
[----:B------:R-:W-:Y:S01]  /*6190*/  VIADD R4, R0, 0x20 ;  /* 0x0000002000047836 */ /* 0x000fe20000000000 */
[----:B------:R-:W0:Y:S01]  /*61a0*/  LDCU UR6, c[0x0][0x39c] ;  /* 0x00007380ff0677ac */ /* 0x000e220008000800 */
[----:B------:R-:W-:Y:S02]  /*61b0*/  SHF.R.S32.HI R5, RZ, 0x8, R5 ;  /* 0x00000008ff057819 */ /* 0x000fe40000011405 */
[----:B------:R-:W-:Y:S02]  /*61c0*/  F2FP.SATFINITE.E5M2.F32.PACK_AB_MERGE_C R51, R51, R50, RZ ;  /* 0x000000323333723e */ /* 0x000fe400048060ff */
[----:B--2---:R-:W-:Y:S01]  /*61d0*/  ISETP.LT.AND P4, PT, R4, UR7, !P0 ;  /* 0x0000000704007c0c */ /* 0x004fe2000c781270 */
        /* <DEDUP_REMOVED lines=8> */
[C---:B------:R-:W-:Y:S01]  /*6260*/  VIADD R4, R0.reuse, 0x22 ;  /* 0x0000002200047836 */ /* 0x040fe20000000000 */
[----:B------:R-:W-:Y:S02]  /*6270*/  SHF.R.S32.HI R7, RZ, 0x8, R7 ;  /* 0x00000008ff077819 */ /* 0x000fe40000011407 */
[----:B------:R-:W-:Y:S01]  /*6280*/  F2FP.SATFINITE.E5M2.F32.PACK_AB_MERGE_C R55, R55, R54, RZ ;  /* 0x000000363737723e */ /* 0x000fe200048060ff */
[----:B-----5:R-:W-:Y:S01]  /*6290*/  VIADD R5, R0, 0x23 ;  /* 0x0000002300057836 */ /* 0x020fe20000000000 */
[----:B0-----:R-:W-:Y:S01]  /*62a0*/  ISETP.LT.AND P5, PT, R4, UR6, !P0 ;  /* 0x0000000604007c0c */ /* 0x001fe2000c7a1270 */
[----:B------:R0:W-:Y:S01]  /*62b0*/  @P3 STG.E.U8 desc[UR22][R188.64], R7 ;  /* 0x00000007bc003986 */ /* 0x0001e2000c101116 */
[C---:B------:R-:W-:Y:S01]  /*62c0*/  IADD3 R4, P3, PT, R192.reuse, R2, RZ ;  /* 0x00000002c0047210 */ /* 0x040fe20007f7e0ff */
[----:B------:R-:W3:Y:S01]  /*62d0*/  LDCU UR6, c[0x0][0x39c] ;  /* 0x00007380ff0677ac */ /* 0x000ee20008000800 */
[----:B------:R-:W-:Y:S01]  /*62e0*/  F2FP.SATFINITE.E5M2.F32.PACK_AB_MERGE_C R57, R57, R56, RZ ;  /* 0x000000383939723e */ /* 0x000fe200048060ff */
[----:B------:R-:W-:Y:S01]  /*62f0*/  @P6 STG.E.U8 desc[UR22][R186.64], R35 ;  /* 0x00000023ba006986 */ /* 0x000fe2000c101116 */
[----:B--2---:R-:W-:Y:S01]  /*6300*/  ISETP.LT.AND P6, PT, R5, UR7, !P0 ;  /* 0x0000000705007c0c */ /* 0x004fe2000c7c1270 */
[----:B------:R-:W2:Y:S01]  /*6310*/  LDCU UR7, c[0x0][0x39c] ;  /* 0x00007380ff0777ac */ /* 0x000ea20008000800 */
[C---:B------:R-:W-:Y:S01]  /*6320*/  LEA.HI.X.SX32 R5, R192.reuse, R3, 0x1, P3 ;  /* 0x00000003c0057211 */ /* 0x040fe200018f0eff */
[----:B------:R-:W-:Y:S01]  /*6330*/  VIADD R192, R192, UR5 ;  /* 0x00000005c0c07c36 */ /* 0x000fe20008000000 */
[----:B------:R-:W-:-:S02]  /*6340*/  F2FP.SATFINITE.E5M2.F32.PACK_AB_MERGE_C R59, R59, R58, RZ ;  /* 0x0000003a3b3b723e */ /* 0x000fc400048060ff */
[----:B-1----:R-:W-:Y:S01]  /*6350*/  ISETP.LT.AND P3, PT, R6, UR4, !P0 ;  /* 0x0000000406007c0c */ /* 0x002fe2000c761270 */
[----:B------:R1:W-:Y:S01]  /*6360*/  @P2 STG.E.U8 desc[UR22][R4.64], R11 ;  /* 0x0000000b04002986 */ /* 0x0003e2000c101116 */
[----:B------:R-:W5:Y:S01]  /*6370*/  LDCU UR4, c[0x0][0x39c] ;  /* 0x00007380ff0477ac */ /* 0x000f620008000800 */
[C---:B------:R-:W-:Y:S01]  /*6380*/  IADD3 R6, P2, PT, R192.reuse, R2, RZ ;  /* 0x00000002c0067210 */ /* 0x040fe20007f5e0ff */
[C---:B------:R-:W-:Y:S01]  /*6390*/  VIADD R10, R192.reuse, UR5 ;  /* 0x00000005c00a7c36 */ /* 0x040fe20008000000 */
[----:B------:R-:W-:Y:S02]  /*63a0*/  F2FP.SATFINITE.E5M2.F32.PACK_AB_MERGE_C R61, R61, R60, RZ ;  /* 0x0000003c3d3d723e */ /* 0x000fe400048060ff */
[-C--:B0-----:R-:W-:Y:S02]  /*63b0*/  LEA.HI.X.SX32 R7, R192, R3.reuse, 0x1, P2 ;  /* 0x00000003c0077211 */ /* 0x081fe400010f0eff */
[C---:B------:R-:W-:Y:S02]  /*63c0*/  IADD3 R8, P2, PT, R10.reuse, R2, RZ ;  /* 0x000000020a087210 */ /* 0x040fe40007f5e0ff */
[----:B------:R-:W-:Y:S01]  /*63d0*/  F2FP.SATFINITE.E5M2.F32.PACK_AB_MERGE_C R63, R63, R62, RZ ;  /* 0x0000003e3f3f723e */ /* 0x000fe200048060ff */
[----:B------:R0:W-:Y:S01]  /*63e0*/  @P4 STG.E.U8 desc[UR22][R6.64], R37 ;  /* 0x0000002506004986 */ /* 0x0001e2000c101116 */
[C---:B------:R-:W-:Y:S01]  /*63f0*/  LEA.HI.X.SX32 R9, R10.reuse, R3, 0x1, P2 ;  /* 0x000000030a097211 */ /* 0x040fe200010f0eff */
[----:B------:R-:W-:Y:S01]  /*6400*/  VIADD R10, R10, UR5 ;  /* 0x000000050a0a7c36 */ /* 0x000fe20008000000 */
[----:B-1----:R-:W-:Y:S01]  /*6410*/  SHF.R.S32.HI R11, RZ, 0x8, R12 ;  /* 0x00000008ff0b7819 */ /* 0x002fe2000001140c */
[C---:B------:R-:W-:Y:S01]  /*6420*/  VIADD R5, R0.reuse, 0x26 ;  /* 0x0000002600057836 */ /* 0x040fe20000000000 */
[----:B------:R-:W-:Y:S01]  /*6430*/  F2FP.SATFINITE.E5M2.F32.PACK_AB_MERGE_C R65, R65, R64, RZ ;  /* 0x000000404141723e */ /* 0x000fe200048060ff */
[----:B------:R-:W-:Y:S01]  /*6440*/  VIADD R12, R0, 0x27 ;  /* 0x00000027000c7836 */ /* 0x000fe20000000000 */
[----:B------:R-:W-:Y:S01]  /*6450*/  F2FP.SATFINITE.E5M2.F32.PACK_AB_MERGE_C R67, R67, R66, RZ ;  /* 0x000000424343723e */ /* 0x000fe200048060ff */
[----:B------:R1:W-:Y:S01]  /*6460*/  @P1 STG.E.U8 desc[UR22][R8.64], R11 ;  /* 0x0000000b08001986 */ /* 0x0003e2000c101116 */
[----:B------:R-:W-:-:S02]  /*6470*/  IADD3 R4, P1, PT, R10, R2, RZ ;  /* 0x000000020a047210 */ /* 0x000fc40007f3e0ff */
[----:B-----5:R-:W-:Y:S01]  /*6480*/  ISETP.LT.AND P2, PT, R13, UR4, !P0 ;  /* 0x000000040d007c0c */ /* 0x020fe2000c741270 */
[----:B------:R-:W5:Y:S01]  /*6490*/  LDCU UR4, c[0x0][0x39c] ;  /* 0x00007380ff0477ac */ /* 0x000f620008000800 */
[----:B---3--:R-:W-:Y:S02]  /*64a0*/  ISETP.LT.AND P4, PT, R5, UR6, !P0 ;  /* 0x0000000605007c0c */ /* 0x008fe4000c781270 */
[CC--:B------:R-:W-:Y:S01]  /*64b0*/  LEA.HI.X.SX32 R5, R10.reuse, R3.reuse, 0x1, P1 ;  /* 0x000000030a057211 */ /* 0x0c0fe200008f0eff */
[----:B------:R-:W-:Y:S01]  /*64c0*/  VIADD R10, R10, UR5 ;  /* 0x000000050a0a7c36 */ /* 0x000fe20008000000 */
[----:B------:R-:W-:Y:S01]  /*64d0*/  PRMT R13, R39, 0x9910, RZ ;  /* 0x00009910270d7816 */ /* 0x000fe200000000ff */
[----:B------:R-:W3:Y:S01]  /*64e0*/  LDCU UR6, c[0x0][0x39c] ;  /* 0x00007380ff0677ac */ /* 0x000ee20008000800 */
[----:B--2---:R-:W-:Y:S01]  /*64f0*/  ISETP.LT.AND P1, PT, R12, UR7, !P0 ;  /* 0x000000070c007c0c */ /* 0x004fe2000c721270 */
[----:B------:R2:W-:Y:S01]  /*6500*/  @P5 STG.E.U8 desc[UR22][R4.64], R39 ;  /* 0x0000002704005986 */ /* 0x0005e2000c101116 */
[CC--:B0-----:R-:W-:Y:S01]  /*6510*/  IADD3 R6, P5, PT, R10.reuse, R2.reuse, RZ ;  /* 0x000000020a067210 */ /* 0x0c1fe20007fbe0ff */
[C---:B-1----:R-:W-:Y:S01]  /*6520*/  VIADD R11, R10.reuse, UR5 ;  /* 0x000000050a0b7c36 */ /* 0x042fe20008000000 */
[----:B------:R-:W-:Y:S01]  /*6530*/  SHF.R.S32.HI R13, RZ, 0x8, R13 ;  /* 0x00000008ff0d7819 */ /* 0x000fe2000001140d */
[----:B------:R-:W0:Y:S01]  /*6540*/  LDCU UR7, c[0x0][0x39c] ;  /* 0x00007380ff0777ac */ /* 0x000e220008000800 */
[-C--:B------:R-:W-:Y:S01]  /*6550*/  LEA.HI.X.SX32 R7, R10, R3.reuse, 0x1, P5 ;  /* 0x000000030a077211 */ /* 0x080fe200028f0eff */
[C---:B------:R-:W-:Y:S01]  /*6560*/  VIADD R10, R0.reuse, 0x28 ;  /* 0x00000028000a7836 */ /* 0x040fe20000000000 */
[----:B------:R-:W-:Y:S01]  /*6570*/  IADD3 R8, P5, PT, R11, R2, RZ ;  /* 0x000000020b087210 */ /* 0x000fe20007fbe0ff */
[----:B------:R-:W-:Y:S01]  /*6580*/  VIADD R12, R0, 0x29 ;  /* 0x00000029000c7836 */ /* 0x000fe20000000000 */
[----:B------:R-:W-:Y:S01]  /*6590*/  F2FP.SATFINITE.E5M2.F32.PACK_AB_MERGE_C R69, R69, R68, RZ ;  /* 0x000000444545723e */ /* 0x000fe200048060ff */
[----:B------:R1:W-:Y:S01]  /*65a0*/  @P6 STG.E.U8 desc[UR22][R6.64], R13 ;  /* 0x0000000d06006986 */ /* 0x0003e2000c101116 */
[C---:B------:R-:W-:Y:S01]  /*65b0*/  LEA.HI.X.SX32 R9, R11.reuse, R3, 0x1, P5 ;  /* 0x000000030b097211 */ /* 0x040fe200028f0eff */
[----:B------:R-:W-:Y:S01]  /*65c0*/  VIADD R11, R11, UR5 ;  /* 0x000000050b0b7c36 */ /* 0x000fe20008000000 */
[----:B-----5:R-:W-:Y:S01]  /*65d0*/  ISETP.LT.AND P5, PT, R10, UR4, !P0 ;  /* 0x000000040a007c0c */ /* 0x020fe2000c7a1270 */
[----:B------:R-:W5:Y:S01]  /*65e0*/  LDCU UR4, c[0x0][0x39c] ;  /* 0x00007380ff0477ac */ /* 0x000f620008000800 */
[----:B------:R-:W-:Y:S01]  /*65f0*/  PRMT R10, R41, 0x9910, RZ ;  /* 0x00009910290a7816 */ /* 0x000fe200000000ff */
[----:B------:R0:W-:Y:S01]  /*6600*/  @P3 STG.E.U8 desc[UR22][R8.64], R41 ;  /* 0x0000002908003986 */ /* 0x0001e2000c101116 */
[----:B--2---:R-:W-:-:S02]  /*6610*/  IADD3 R4, P3, PT, R11, R2, RZ ;  /* 0x000000020b047210 */ /* 0x004fc40007f7e0ff */
[----:B------:R-:W-:Y:S02]  /*6620*/  F2FP.SATFINITE.E5M2.F32.PACK_AB_MERGE_C R71, R71, R70, RZ ;  /* 0x000000464747723e */ /* 0x000fe400048060ff */
[CC--:B------:R-:W-:Y:S01]  /*6630*/  LEA.HI.X.SX32 R5, R11.reuse, R3.reuse, 0x1, P3 ;  /* 0x000000030b057211 */ /* 0x0c0fe200018f0eff */
[----:B------:R-:W-:Y:S01]  /*6640*/  VIADD R11, R11, UR5 ;  /* 0x000000050b0b7c36 */ /* 0x000fe20008000000 */
[----:B-1----:R-:W-:Y:S02]  /*6650*/  SHF.R.S32.HI R13, RZ, 0x8, R10 ;  /* 0x00000008ff0d7819 */ /* 0x002fe4000001140a */
[----:B---3--:R-:W-:Y:S01]  /*6660*/  ISETP.LT.AND P3, PT, R12, UR6, !P0 ;  /* 0x000000060c007c0c */ /* 0x008fe2000c761270 */
[----:B------:R-:W1:Y:S01]  /*6670*/  LDCU UR6, c[0x0][0x39c] ;  /* 0x00007380ff0677ac */ /* 0x000e620008000800 */
[C---:B------:R-:W-:Y:S01]  /*6680*/  VIADD R10, R11.reuse, UR5 ;  /* 0x000000050b0a7c36 */ /* 0x040fe20008000000 */
[----:B------:R2:W-:Y:S01]  /*6690*/  @P2 STG.E.U8 desc[UR22][R4.64], R13 ;  /* 0x0000000d04002986 */ /* 0x0005e2000c101116 */
[----:B------:R-:W-:Y:S01]  /*66a0*/  IADD3 R6, P2, PT, R11, R2, RZ ;  /* 0x000000020b067210 */ /* 0x000fe20007f5e0ff */
[C---:B0-----:R-:W-:Y:S01]  /*66b0*/  VIADD R8, R0.reuse, 0x2a ;  /* 0x0000002a00087836 */ /* 0x041fe20000000000 */
[----:B------:R-:W-:Y:S01]  /*66c0*/  PRMT R12, R43, 0x9910, RZ ;  /* 0x000099102b0c7816 */ /* 0x000fe200000000ff */
[----:B------:R-:W-:Y:S01]  /*66d0*/  VIADD R9, R0, 0x2b ;  /* 0x0000002b00097836 */ /* 0x000fe20000000000 */
[----:B------:R-:W-:-:S02]  /*66e0*/  LEA.HI.X.SX32 R7, R11, R3, 0x1, P2 ;  /* 0x000000030b077211 */ /* 0x000fc400010f0eff */
[----:B-----5:R-:W-:Y:S01]  /*66f0*/  ISETP.LT.AND P2, PT, R8, UR4, !P0 ;  /* 0x0000000408007c0c */ /* 0x020fe2000c741270 */
[----:B------:R-:W-:Y:S01]  /*6700*/  IMAD.MOV.U32 R11, RZ, RZ, R12 ;  /* 0x000000ffff0b7224 */ /* 0x000fe200078e000c */
[C---:B------:R-:W-:Y:S01]  /*6710*/  IADD3 R8, P6, PT, R10.reuse, R2, RZ ;  /* 0x000000020a087210 */ /* 0x040fe20007fde0ff */
[----:B------:R0:W-:Y:S01]  /*6720*/  @P4 STG.E.U8 desc[UR22][R6.64], R43 ;  /* 0x0000002b06004986 */ /* 0x0001e2000c101116 */
[----:B------:R-:W-:Y:S01]  /*6730*/  ISETP.LT.AND P4, PT, R9, UR7, !P0 ;  /* 0x0000000709007c0c */ /* 0x000fe2000c781270 */
[----:B------:R-:W3:Y:S01]  /*6740*/  LDCU UR4, c[0x0][0x39c] ;  /* 0x00007380ff0477ac */ /* 0x000ee20008000800 */
[C---:B------:R-:W-:Y:S01]  /*6750*/  LEA.HI.X.SX32 R9, R10.reuse, R3, 0x1, P6 ;  /* 0x000000030a097211 */ /* 0x040fe200030f0eff */
[----:B------:R-:W-:Y:S01]  /*6760*/  VIADD R10, R10, UR5 ;  /* 0x000000050a0a7c36 */ /* 0x000fe20008000000 */
[----:B------:R-:W-:Y:S01]  /*6770*/  SHF.R.S32.HI R11, RZ, 0x8, R11 ;  /* 0x00000008ff0b7819 */ /* 0x000fe2000001140b */
[----:B--2---:R-:W-:Y:S01]  /*6780*/  VIADD R5, R0, 0x2c ;  /* 0x0000002c00057836 */ /* 0x004fe20000000000 */
[----:B------:R-:W2:Y:S01]  /*6790*/  LDCU UR7, c[0x0][0x39c] ;  /* 0x00007380ff0777ac */ /* 0x000ea20008000800 */
[----:B------:R-:W-:-:S02]  /*67a0*/  PRMT R13, R45, 0x9910, RZ ;  /* 0x000099102d0d7816 */ /* 0x000fc400000000ff */
[-C--:B------:R-:W-:Y:S01]  /*67b0*/  IADD3 R4, P6, PT, R10, R2.reuse, RZ ;  /* 0x000000020a047210 */ /* 0x080fe20007fde0ff */
[----:B------:R5:W-:Y:S01]  /*67c0*/  @P1 STG.E.U8 desc[UR22][R8.64], R11 ;  /* 0x0000000b08001986 */ /* 0x000be2000c101116 */
[----:B-1----:R-:W-:Y:S01]  /*67d0*/  ISETP.LT.AND P1, PT, R5, UR6, !P0 ;  /* 0x0000000605007c0c */ /* 0x002fe2000c721270 */
[----:B0-----:R-:W-:Y:S01]  /*67e0*/  VIADD R7, R0, 0x2d ;  /* 0x0000002d00077836 */ /* 0x001fe20000000000 */
[C---:B------:R-:W-:Y:S01]  /*67f0*/  LEA.HI.X.SX32 R5, R10.reuse, R3, 0x1, P6 ;  /* 0x000000030a057211 */ /* 0x040fe200030f0eff */
[----:B------:R-:W-:Y:S01]  /*6800*/  VIADD R10, R10, UR5 ;  /* 0x000000050a0a7c36 */ /* 0x000fe20008000000 */
[----:B------:R-:W0:Y:S01]  /*6810*/  LDCU UR6, c[0x0][0x39c] ;  /* 0x00007380ff0677ac */ /* 0x000e220008000800 */
[----:B------:R-:W-:Y:S02]  /*6820*/  SHF.R.S32.HI R13, RZ, 0x8, R13 ;  /* 0x00000008ff0d7819 */ /* 0x000fe4000001140d */
[----:B------:R1:W-:Y:S01]  /*6830*/  @P5 STG.E.U8 desc[UR22][R4.64], R45 ;  /* 0x0000002d04005986 */ /* 0x0003e2000c101116 */
[----:B------:R-:W-:-:S02]  /*6840*/  IADD3 R6, P6, PT, R10, R2, RZ ;  /* 0x000000020a067210 */ /* 0x000fc40007fde0ff */
[----:B---3--:R-:W-:Y:S01]  /*6850*/  ISETP.LT.AND P5, PT, R7, UR4, !P0 ;  /* 0x0000000407007c0c */ /* 0x008fe2000c7a1270 */
[C---:B-----5:R-:W-:Y:S01]  /*6860*/  VIADD R11, R10.reuse, UR5 ;  /* 0x000000050a0b7c36 */ /* 0x060fe20008000000 */
[-C--:B------:R-:W-:Y:S01]  /*6870*/  LEA.HI.X.SX32 R7, R10, R3.reuse, 0x1, P6 ;  /* 0x000000030a077211 */ /* 0x080fe200030f0eff */
[C---:B------:R-:W-:Y:S01]  /*6880*/  VIADD R9, R0.reuse, 0x2e ;  /* 0x0000002e00097836 */ /* 0x040fe20000000000 */
[----:B------:R-:W3:Y:S01]  /*6890*/  LDCU UR4, c[0x0][0x39c] ;  /* 0x00007380ff0477ac */ /* 0x000ee20008000800 */
[----:B------:R-:W-:Y:S01]  /*68a0*/  VIADD R10, R0, 0x2f ;  /* 0x0000002f000a7836 */ /* 0x000fe20000000000 */
[----:B------:R-:W-:Y:S01]  /*68b0*/  IADD3 R8, P6, PT, R11, R2, RZ ;  /* 0x000000020b087210 */ /* 0x000fe20007fde0ff */
[----:B------:R5:W-:Y:S01]  /*68c0*/  @P3 STG.E.U8 desc[UR22][R6.64], R13 ;  /* 0x0000000d06003986 */ /* 0x000be2000c101116 */
[----:B--2---:R-:W-:Y:S01]  /*68d0*/  ISETP.LT.AND P3, PT, R9, UR7, !P0 ;  /* 0x0000000709007c0c */ /* 0x004fe2000c761270 */
[----:B------:R-:W2:Y:S01]  /*68e0*/  LDCU UR7, c[0x0][0x39c] ;  /* 0x00007380ff0777ac */ /* 0x000ea20008000800 */
[C---:B------:R-:W-:Y:S01]  /*68f0*/  LEA.HI.X.SX32 R9, R11.reuse, R3, 0x1, P6 ;  /* 0x000000030b097211 */ /* 0x040fe200030f0eff */
[----:B------:R-:W-:Y:S01]  /*6900*/  VIADD R11, R11, UR5 ;  /* 0x000000050b0b7c36 */ /* 0x000fe20008000000 */
[----:B-1----:R-:W-:-:S02]  /*6910*/  PRMT R5, R47, 0x9910, RZ ;  /* 0x000099102f057816 */ /* 0x002fc400000000ff */
[----:B0-----:R-:W-:Y:S01]  /*6920*/  ISETP.LT.AND P6, PT, R10, UR6, !P0 ;  /* 0x000000060a007c0c */ /* 0x001fe2000c7c1270 */
[----:B------:R0:W-:Y:S01]  /*6930*/  @P2 STG.E.U8 desc[UR22][R8.64], R47 ;  /* 0x0000002f08002986 */ /* 0x0001e2000c101116 */
[CC--:B------:R-:W-:Y:S01]  /*6940*/  IADD3 R4, P2, PT, R11.reuse, R2.reuse, RZ ;  /* 0x000000020b047210 */ /* 0x0c0fe20007f5e0ff */
[C---:B------:R-:W-:Y:S01]  /*6950*/  VIADD R10, R11.reuse, UR5 ;  /* 0x000000050b0a7c36 */ /* 0x040fe20008000000 */
[----:B------:R-:W1:Y:S01]  /*6960*/  LDCU UR6, c[0x0][0x39c] ;  /* 0x00007380ff0677ac */ /* 0x000e620008000800 */
[----:B-----5:R-:W-:Y:S01]  /*6970*/  IMAD.MOV.U32 R13, RZ, RZ, R5 ;  /* 0x000000ffff0d7224 */ /* 0x020fe200078e0005 */
[----:B------:R-:W-:Y:S01]  /*6980*/  LEA.HI.X.SX32 R5, R11, R3, 0x1, P2 ;  /* 0x000000030b057211 */ /* 0x000fe200010f0eff */
[----:B------:R-:W-:Y:S01]  /*6990*/  VIADD R11, R0, 0x30 ;  /* 0x00000030000b7836 */ /* 0x000fe20000000000 */
[----:B------:R-:W-:Y:S02]  /*69a0*/  IADD3 R6, P2, PT, R10, R2, RZ ;  /* 0x000000020a067210 */ /* 0x000fe40007f5e0ff */
[----:B------:R-:W-:-:S02]  /*69b0*/  SHF.R.S32.HI R13, RZ, 0x8, R13 ;  /* 0x00000008ff0d7819 */ /* 0x000fc4000001140d */
[CC--:B------:R-:W-:Y:S01]  /*69c0*/  LEA.HI.X.SX32 R7, R10.reuse, R3.reuse, 0x1, P2 ;  /* 0x000000030a077211 */ /* 0x0c0fe200010f0eff */
[----:B------:R-:W-:Y:S01]  /*69d0*/  VIADD R10, R10, UR5 ;  /* 0x000000050a0a7c36 */ /* 0x000fe20008000000 */
[----:B------:R-:W-:Y:S01]  /*69e0*/  PRMT R12, R49, 0x9910, RZ ;  /* 0x00009910310c7816 */ /* 0x000fe200000000ff */
[----:B------:R5:W-:Y:S01]  /*69f0*/  @P4 STG.E.U8 desc[UR22][R4.64], R13 ;  /* 0x0000000d04004986 */ /* 0x000be2000c101116 */
[----:B---3--:R-:W-:Y:S01]  /*6a00*/  ISETP.LT.AND P4, PT, R11, UR4, !P0 ;  /* 0x000000040b007c0c */ /* 0x008fe2000c781270 */
[----:B------:R-:W3:Y:S01]  /*6a10*/  LDCU UR4, c[0x0][0x39c] ;  /* 0x00007380ff0477ac */ /* 0x000ee20008000800 */
[C---:B------:R-:W-:Y:S01]  /*6a20*/  VIADD R11, R10.reuse, UR5 ;  /* 0x000000050a0b7c36 */ /* 0x040fe20008000000 */
[----:B------:R2:W-:Y:S01]  /*6a30*/  @P1 STG.E.U8 desc[UR22][R6.64], R49 ;  /* 0x0000003106001986 */ /* 0x0005e2000c101116 */
[----:B0-----:R-:W-:Y:S02]  /*6a40*/  IADD3 R8, P1, PT, R10, R2, RZ ;  /* 0x000000020a087210 */ /* 0x001fe40007f3e0ff */
[----:B-1----:R-:W-:Y:S01]  /*6a50*/  ISETP.LT.AND P2, PT, R14, UR6, !P0 ;  /* 0x000000060e007c0c */ /* 0x002fe2000c741270 */
[----:B------:R-:W0:Y:S01]  /*6a60*/  LDCU UR6, c[0x0][0x39c] ;  /* 0x00007380ff0677ac */ /* 0x000e220008000800 */
[-C--:B------:R-:W-:Y:S01]  /*6a70*/  LEA.HI.X.SX32 R9, R10, R3.reuse, 0x1, P1 ;  /* 0x000000030a097211 */ /* 0x080fe200008f0eff */
[C---:B------:R-:W-:Y:S01]  /*6a80*/  VIADD R14, R0.reuse, 0x43 ;  /* 0x00000043000e7836 */ /* 0x040fe20000000000 */
[----:B------:R-:W-:Y:S01]  /*6a90*/  F2FP.SATFINITE.E5M2.F32.PACK_AB_MERGE_C R73, R73, R72, RZ ;  /* 0x000000484949723e */ /* 0x000fe200048060ff */
[C---:B-----5:R-:W-:Y:S01]  /*6aa0*/  VIADD R5, R0.reuse, 0x32 ;  /* 0x0000003200057836 */ /* 0x060fe20000000000 */
[----:B------:R-:W-:Y:S01]  /*6ab0*/  SHF.R.S32.HI R13, RZ, 0x8, R12 ;  /* 0x00000008ff0d7819 */ /* 0x000fe2000001140c */
[C---:B------:R-:W-:Y:S01]  /*6ac0*/  VIADD R12, R0.reuse, 0x36 ;  /* 0x00000036000c7836 */ /* 0x040fe20000000000 */
[----:B------:R-:W-:Y:S01]  /*6ad0*/  IADD3 R4, P1, PT, R11, R2, RZ ;  /* 0x000000020b047210 */ /* 0x000fe20007f3e0ff */
[----:B--2---:R-:W-:Y:S01]  /*6ae0*/  VIADD R6, R0, 0x33 ;  /* 0x0000003300067836 */ /* 0x004fe20000000000 */
[----:B------:R-:W-:Y:S01]  /*6af0*/  PRMT R7, R51, 0x9910, RZ ;  /* 0x0000991033077816 */ /* 0x000fe200000000ff */
[----:B------:R1:W-:Y:S01]  /*6b00*/  @P5 STG.E.U8 desc[UR22][R8.64], R13 ;  /* 0x0000000d08005986 */ /* 0x0003e2000c101116 */
[----:B------:R-:W-:Y:S01]  /*6b10*/  ISETP.LT.AND P5, PT, R5, UR7, !P0 ;  /* 0x0000000705007c0c */ /* 0x000fe2000c7a1270 */
[----:B------:R-:W2:Y:S01]  /*6b20*/  LDCU UR7, c[0x0][0x39c] ;  /* 0x00007380ff0777ac */ /* 0x000ea20008000800 */
[CC--:B------:R-:W-:Y:S01]  /*6b30*/  LEA.HI.X.SX32 R5, R11.reuse, R3.reuse, 0x1, P1 ;  /* 0x000000030b057211 */ /* 0x0c0fe200008f0eff */
[----:B------:R-:W-:Y:S01]  /*6b40*/  VIADD R11, R11, UR5 ;  /* 0x000000050b0b7c36 */ /* 0x000fe20008000000 */
[----:B---3--:R-:W-:Y:S01]  /*6b50*/  ISETP.LT.AND P1, PT, R6, UR4, !P0 ;  /* 0x0000000406007c0c */ /* 0x008fe2000c721270 */
[----:B------:R-:W3:Y:S01]  /*6b60*/  LDCU UR4, c[0x0][0x39c] ;  /* 0x00007380ff0477ac */ /* 0x000ee20008000800 */
[----:B------:R-:W-:Y:S01]  /*6b70*/  F2FP.SATFINITE.E5M2.F32.PACK_AB_MERGE_C R75, R75, R74, RZ ;  /* 0x0000004a4b4b723e */ /* 0x000fe200048060ff */
[----:B------:R5:W-:Y:S01]  /*6b80*/  @P3 STG.E.U8 desc[UR22][R4.64], R51 ;  /* 0x0000003304003986 */ /* 0x000be2000c101116 */
[C---:B------:R-:W-:Y:S01]  /*6b90*/  IADD3 R6, P3, PT, R11.reuse, R2, RZ ;  /* 0x000000020b067210 */ /* 0x040fe20007f7e0ff */
[----:B------:R-:W-:Y:S01]  /*6ba0*/  VIADD R10, R11, UR5 ;  /* 0x000000050b0a7c36 */ /* 0x000fe20008000000 */
[----:B------:R-:W-:Y:S01]  /*6bb0*/  F2FP.SATFINITE.E5M2.F32.PACK_AB_MERGE_C R77, R77, R76, RZ ;  /* 0x0000004c4d4d723e */ /* 0x000fe200048060ff */
[----:B-1----:R-:W-:Y:S01]  /*6bc0*/  IMAD.MOV.U32 R9, RZ, RZ, R7 ;  /* 0x000000ffff097224 */ /* 0x002fe200078e0007 */
[----:B------:R-:W-:-:S02]  /*6bd0*/  LEA.HI.X.SX32 R7, R11, R3, 0x1, P3 ;  /* 0x000000030b077211 */ /* 0x000fc400018f0eff */
[CC--:B------:R-:W-:Y:S02]  /*6be0*/  IADD3 R8, P3, PT, R10.reuse, R2.reuse, RZ ;  /* 0x000000020a087210 */ /* 0x0c0fe40007f7e0ff */
[----:B------:R-:W-:Y:S02]  /*6bf0*/  SHF.R.S32.HI R11, RZ, 0x8, R9 ;  /* 0x00000008ff0b7819 */ /* 0x000fe40000011409 */
[----:B------:R-:W-:Y:S01]  /*6c00*/  LEA.HI.X.SX32 R9, R10, R3, 0x1, P3 ;  /* 0x000000030a097211 */ /* 0x000fe200018f0eff */
[----:B-----5:R-:W-:Y:S01]  /*6c10*/  VIADD R4, R0, 0x34 ;  /* 0x0000003400047836 */ /* 0x020fe20000000000 */
[----:B------:R-:W-:Y:S01]  /*6c20*/  PRMT R13, R53, 0x9910, RZ ;  /* 0x00009910350d7816 */ /* 0x000fe200000000ff */
[----:B------:R-:W-:Y:S01]  /*6c30*/  VIADD R10, R10, UR5 ;  /* 0x000000050a0a7c36 */ /* 0x000fe20008000000 */
[----:B------:R1:W-:Y:S01]  /*6c40*/  @P6 STG.E.U8 desc[UR22][R6.64], R11 ;  /* 0x0000000b06006986 */ /* 0x0003e2000c101116 */
[----:B------:R-:W-:Y:S01]  /*6c50*/  VIADD R5, R0, 0x35 ;  /* 0x0000003500057836 */ /* 0x000fe20000000000 */
[----:B---3--:R-:W-:Y:S01]  /*6c60*/  ISETP.LT.AND P3, PT, R4, UR4, !P0 ;  /* 0x0000000404007c0c */ /* 0x008fe2000c761270 */
[----:B------:R-:W3:Y:S01]  /*6c70*/  LDCU UR4, c[0x0][0x39c] ;  /* 0x00007380ff0477ac */ /* 0x000ee20008000800 */
[----:B------:R5:W-:Y:S01]  /*6c80*/  @P4 STG.E.U8 desc[UR22][R8.64], R53 ;  /* 0x0000003508004986 */ /* 0x000be2000c101116 */
[----:B------:R-:W-:-:S02]  /*6c90*/  IADD3 R4, P4, PT, R10, R2, RZ ;  /* 0x000000020a047210 */ /* 0x000fc40007f9e0ff */
[----:B0-----:R-:W-:Y:S01]  /*6ca0*/  ISETP.LT.AND P6, PT, R5, UR6, !P0 ;  /* 0x0000000605007c0c */ /* 0x001fe2000c7c1270 */
[----:B------:R-:W0:Y:S01]  /*6cb0*/  LDCU UR6, c[0x0][0x39c] ;  /* 0x00007380ff0677ac */ /* 0x000e220008000800 */
[C---:B------:R-:W-:Y:S01]  /*6cc0*/  LEA.HI.X.SX32 R5, R10.reuse, R3, 0x1, P4 ;  /* 0x000000030a057211 */ /* 0x040fe200020f0eff */
[----:B------:R-:W-:Y:S01]  /*6cd0*/  VIADD R10, R10, UR5 ;  /* 0x000000050a0a7c36 */ /* 0x000fe20008000000 */
[----:B------:R-:W-:Y:S02]  /*6ce0*/  SHF.R.S32.HI R13, RZ, 0x8, R13 ;  /* 0x00000008ff0d7819 */ /* 0x000fe4000001140d */
[----:B--2---:R-:W-:Y:S01]  /*6cf0*/  ISETP.LT.AND P4, PT, R12, UR7, !P0 ;  /* 0x000000070c007c0c */ /* 0x004fe2000c781270 */
[C---:B-1----:R-:W-:Y:S01]  /*6d00*/  VIADD R11, R10.reuse, UR5 ;  /* 0x000000050a0b7c36 */ /* 0x042fe20008000000 */
[----:B------:R-:W1:Y:S01]  /*6d10*/  LDCU UR7, c[0x0][0x39c] ;  /* 0x00007380ff0777ac */ /* 0x000e620008000800 */
[----:B------:R2:W-:Y:S01]  /*6d20*/  @P2 STG.E.U8 desc[UR22][R4.64], R13 ;  /* 0x0000000d04002986 */ /* 0x0005e2000c101116 */
[----:B------:R-:W-:Y:S01]  /*6d30*/  IADD3 R6, P2, PT, R10, R2, RZ ;  /* 0x000000020a067210 */ /* 0x000fe20007f5e0ff */
[----:B------:R-:W-:Y:S01]  /*6d40*/  VIADD R12, R0, 0x37 ;  /* 0x00000037000c7836 */ /* 0x000fe20000000000 */
[----:B-----5:R-:W-:-:S02]  /*6d50*/  PRMT R9, R55, 0x9910, RZ ;  /* 0x0000991037097816 */ /* 0x020fc400000000ff */
[-C--:B------:R-:W-:Y:S02]  /*6d60*/  LEA.HI.X.SX32 R7, R10, R3.reuse, 0x1, P2 ;  /* 0x000000030a077211 */ /* 0x080fe400010f0eff */
[----:B------:R-:W-:Y:S01]  /*6d70*/  IADD3 R8, P2, PT, R11, R2, RZ ;  /* 0x000000020b087210 */ /* 0x000fe20007f5e0ff */
[----:B------:R-:W-:Y:S01]  /*6d80*/  IMAD.MOV.U32 R10, RZ, RZ, R9 ;  /* 0x000000ffff0a7224 */ /* 0x000fe200078e0009 */
[----:B------:R-:W-:Y:S01]  /*6d90*/  F2FP.SATFINITE.E5M2.F32.PACK_AB_MERGE_C R79, R79, R78, RZ ;  /* 0x0000004e4f4f723e */ /* 0x000fe200048060ff */
[----:B------:R5:W-:Y:S01]  /*6da0*/  @P5 STG.E.U8 desc[UR22][R6.64], R55 ;  /* 0x0000003706005986 */ /* 0x000be2000c101116 */
[CC--:B------:R-:W-:Y:S01]  /*6db0*/  LEA.HI.X.SX32 R9, R11.reuse, R3.reuse, 0x1, P2 ;  /* 0x000000030b097211 */ /* 0x0c0fe200010f0eff */
[----:B------:R-:W-:Y:S01]  /*6dc0*/  VIADD R11, R11, UR5 ;  /* 0x000000050b0b7c36 */ /* 0x000fe20008000000 */
[----:B--2---:R-:W-:Y:S01]  /*6dd0*/  SHF.R.S32.HI R13, RZ, 0x8, R10 ;  /* 0x00000008ff0d7819 */ /* 0x004fe2000001140a */
[----:B------:R-:W-:Y:S01]  /*6de0*/  VIADD R5, R0, 0x38 ;  /* 0x0000003800057836 */ /* 0x000fe20000000000 */
[----:B---3--:R-:W-:Y:S01]  /*6df0*/  ISETP.LT.AND P2, PT, R12, UR4, !P0 ;  /* 0x000000040c007c0c */ /* 0x008fe2000c741270 */
[C---:B------:R-:W-:Y:S01]  /*6e00*/  VIADD R10, R0.reuse, 0x39 ;  /* 0x00000039000a7836 */ /* 0x040fe20000000000 */
[----:B------:R-:W2:Y:S01]  /*6e10*/  LDCU UR4, c[0x0][0x39c] ;  /* 0x00007380ff0477ac */ /* 0x000ea20008000800 */
[----:B------:R3:W-:Y:S01]  /*6e20*/  @P1 STG.E.U8 desc[UR22][R8.64], R13 ;  /* 0x0000000d08001986 */ /* 0x0007e2000c101116 */
[----:B------:R-:W-:Y:S01]  /*6e30*/  IADD3 R4, P1, PT, R11, R2, RZ ;  /* 0x000000020b047210 */ /* 0x000fe20007f3e0ff */
[----:B------:R-:W-:Y:S01]  /*6e40*/  VIADD R12, R0, 0x3a ;  /* 0x0000003a000c7836 */ /* 0x000fe20000000000 */
[----:B0-----:R-:W-:Y:S01]  /*6e50*/  ISETP.LT.AND P5, PT, R5, UR6, !P0 ;  /* 0x0000000605007c0c */ /* 0x001fe2000c7a1270 */
[----:B------:R-:W0:Y:S01]  /*6e60*/  LDCU UR6, c[0x0][0x39c] ;  /* 0x00007380ff0677ac */ /* 0x000e220008000800 */
[C---:B------:R-:W-:Y:S01]  /*6e70*/  LEA.HI.X.SX32 R5, R11.reuse, R3, 0x1, P1 ;  /* 0x000000030b057211 */ /* 0x040fe200008f0eff */
[----:B------:R-:W-:Y:S01]  /*6e80*/  VIADD R11, R11, UR5 ;  /* 0x000000050b0b7c36 */ /* 0x000fe20008000000 */
[----:B-----5:R-:W-:-:S02]  /*6e90*/  PRMT R7, R57, 0x9910, RZ ;  /* 0x0000991039077816 */ /* 0x020fc400000000ff */
[----:B-1----:R-:W-:Y:S01]  /*6ea0*/  ISETP.LT.AND P1, PT, R10, UR7, !P0 ;  /* 0x000000070a007c0c */ /* 0x002fe2000c721270 */
[----:B------:R1:W-:Y:S01]  /*6eb0*/  @P3 STG.E.U8 desc[UR22][R4.64], R57 ;  /* 0x0000003904003986 */ /* 0x0003e2000c101116 */
[-C--:B------:R-:W-:Y:S01]  /*6ec0*/  IADD3 R6, P3, PT, R11, R2.reuse, RZ ;  /* 0x000000020b067210 */ /* 0x080fe20007f7e0ff */
[----:B---3--:R-:W-:Y:S01]  /*6ed0*/  IMAD.MOV.U32 R8, RZ, RZ, R7 ;  /* 0x000000ffff087224 */ /* 0x008fe200078e0007 */
[----:B------:R-:W-:Y:S01]  /*6ee0*/  PRMT R13, R59, 0x9910, RZ ;  /* 0x000099103b0d7816 */ /* 0x000fe200000000ff */
[C---:B------:R-:W-:Y:S01]  /*6ef0*/  VIADD R10, R11.reuse, UR5 ;  /* 0x000000050b0a7c36 */ /* 0x040fe20008000000 */
[----:B------:R-:W-:Y:S01]  /*6f00*/  LEA.HI.X.SX32 R7, R11, R3, 0x1, P3 ;  /* 0x000000030b077211 */ /* 0x000fe200018f0eff */
[----:B------:R-:W3:Y:S01]  /*6f10*/  LDCU UR7, c[0x0][0x39c] ;  /* 0x00007380ff0777ac */ /* 0x000ee20008000800 */
[----:B------:R-:W-:Y:S02]  /*6f20*/  SHF.R.S32.HI R11, RZ, 0x8, R8 ;  /* 0x00000008ff0b7819 */ /* 0x000fe40000011408 */
[----:B------:R-:W-:-:S02]  /*6f30*/  IADD3 R8, P3, PT, R10, R2, RZ ;  /* 0x000000020a087210 */ /* 0x000fc40007f7e0ff */
[----:B------:R-:W-:Y:S01]  /*6f40*/  SHF.R.S32.HI R13, RZ, 0x8, R13 ;  /* 0x00000008ff0d7819 */ /* 0x000fe2000001140d */
[----:B------:R5:W-:Y:S01]  /*6f50*/  @P6 STG.E.U8 desc[UR22][R6.64], R11 ;  /* 0x0000000b06006986 */ /* 0x000be2000c101116 */
[C---:B------:R-:W-:Y:S01]  /*6f60*/  LEA.HI.X.SX32 R9, R10.reuse, R3, 0x1, P3 ;  /* 0x000000030a097211 */ /* 0x040fe200018f0eff */
[----:B------:R-:W-:Y:S01]  /*6f70*/  VIADD R10, R10, UR5 ;  /* 0x000000050a0a7c36 */ /* 0x000fe20008000000 */
[----:B--2---:R-:W-:Y:S01]  /*6f80*/  ISETP.LT.AND P3, PT, R12, UR4, !P0 ;  /* 0x000000040c007c0c */ /* 0x004fe2000c761270 */
[----:B------:R-:W2:Y:S01]  /*6f90*/  LDCU UR4, c[0x0][0x39c] ;  /* 0x00007380ff0477ac */ /* 0x000ea20008000800 */
[----:B------:R-:W-:Y:S01]  /*6fa0*/  VIADD R12, R0, 0x3b ;  /* 0x0000003b000c7836 */ /* 0x000fe20000000000 */
[----:B------:R3:W-:Y:S01]  /*6fb0*/  @P4 STG.E.U8 desc[UR22][R8.64], R59 ;  /* 0x0000003b08004986 */ /* 0x0007e2000c101116 */
[----:B-1----:R-:W-:Y:S02]  /*6fc0*/  IADD3 R4, P4, PT, R10, R2, RZ ;  /* 0x000000020a047210 */ /* 0x002fe40007f9e0ff */
[----:B------:R-:W-:-:S02]  /*6fd0*/  F2FP.SATFINITE.E5M2.F32.PACK_AB_MERGE_C R81, R81, R80, RZ ;  /* 0x000000505151723e */ /* 0x000fc400048060ff */
[CC--:B------:R-:W-:Y:S01]  /*6fe0*/  LEA.HI.X.SX32 R5, R10.reuse, R3.reuse, 0x1, P4 ;  /* 0x000000030a057211 */ /* 0x0c0fe200020f0eff */
[----:B------:R-:W-:Y:S01]  /*6ff0*/  VIADD R10, R10, UR5 ;  /* 0x000000050a0a7c36 */ /* 0x000fe20008000000 */
[----:B0-----:R-:W-:Y:S01]  /*7000*/  ISETP.LT.AND P4, PT, R12, UR6, !P0 ;  /* 0x000000060c007c0c */ /* 0x001fe2000c781270 */
[----:B------:R-:W0:Y:S01]  /*7010*/  LDCU UR6, c[0x0][0x39c] ;  /* 0x00007380ff0677ac */ /* 0x000e220008000800 */
[----:B------:R-:W-:Y:S01]  /*7020*/  PRMT R12, R61, 0x9910, RZ ;  /* 0x000099103d0c7816 */ /* 0x000fe200000000ff */
[----:B------:R1:W-:Y:S01]  /*7030*/  @P2 STG.E.U8 desc[UR22][R4.64], R13 ;  /* 0x0000000d04002986 */ /* 0x0003e2000c101116 */
[----:B-----5:R-:W-:Y:S01]  /*7040*/  IADD3 R6, P2, PT, R10, R2, RZ ;  /* 0x000000020a067210 */ /* 0x020fe20007f5e0ff */
[----:B---3--:R-:W-:Y:S01]  /*7050*/  VIADD R8, R0, 0x3c ;  /* 0x0000003c00087836 */ /* 0x008fe20000000000 */
[----:B------:R-:W-:Y:S01]  /*7060*/  F2FP.SATFINITE.E5M2.F32.PACK_AB_MERGE_C R83, R83, R82, RZ ;  /* 0x000000525353723e */ /* 0x000fe200048060ff */
[C---:B------:R-:W-:Y:S01]  /*7070*/  VIADD R11, R10.reuse, UR5 ;  /* 0x000000050a0b7c36 */ /* 0x040fe20008000000 */
[-C--:B------:R-:W-:Y:S01]  /*7080*/  LEA.HI.X.SX32 R7, R10, R3.reuse, 0x1, P2 ;  /* 0x000000030a077211 */ /* 0x080fe200010f0eff */
[----:B------:R-:W-:Y:S01]  /*7090*/  VIADD R9, R0, 0x3d ;  /* 0x0000003d00097836 */ /* 0x000fe20000000000 */
[----:B--2---:R-:W-:Y:S01]  /*70a0*/  ISETP.LT.AND P2, PT, R8, UR4, !P0 ;  /* 0x0000000408007c0c */ /* 0x004fe2000c741270 */
[----:B------:R-:W-:Y:S01]  /*70b0*/  IMAD.MOV.U32 R10, RZ, RZ, R12 ;  /* 0x000000ffff0a7224 */ /* 0x000fe200078e000c */
[-C--:B------:R-:W-:Y:S01]  /*70c0*/  IADD3 R8, P6, PT, R11, R2.reuse, RZ ;  /* 0x000000020b087210 */ /* 0x080fe20007fde0ff */
[----:B------:R2:W-:Y:S01]  /*70d0*/  @P5 STG.E.U8 desc[UR22][R6.64], R61 ;  /* 0x0000003d06005986 */ /* 0x0005e2000c101116 */
[----:B------:R-:W-:Y:S01]  /*70e0*/  ISETP.LT.AND P5, PT, R9, UR7, !P0 ;  /* 0x0000000709007c0c */ /* 0x000fe2000c7a1270 */
[----:B------:R-:W3:Y:S01]  /*70f0*/  LDCU UR4, c[0x0][0x39c] ;  /* 0x00007380ff0477ac */ /* 0x000ee20008000800 */
[CC--:B------:R-:W-:Y:S01]  /*7100*/  LEA.HI.X.SX32 R9, R11.reuse, R3.reuse, 0x1, P6 ;  /* 0x000000030b097211 */ /* 0x0c0fe200030f0eff */
[----:B------:R-:W-:Y:S01]  /*7110*/  VIADD R11, R11, UR5 ;  /* 0x000000050b0b7c36 */ /* 0x000fe20008000000 */
[----:B-1----:R-:W-:Y:S01]  /*7120*/  SHF.R.S32.HI R13, RZ, 0x8, R10 ;  /* 0x00000008ff0d7819 */ /* 0x002fe2000001140a */
[C---:B------:R-:W-:Y:S01]  /*7130*/  VIADD R5, R0.reuse, 0x3e ;  /* 0x0000003e00057836 */ /* 0x040fe20000000000 */
[----:B------:R-:W1:Y:S01]  /*7140*/  LDCU UR7, c[0x0][0x39c] ;  /* 0x00007380ff0777ac */ /* 0x000e620008000800 */
[----:B------:R-:W-:Y:S01]  /*7150*/  PRMT R10, R63, 0x9910, RZ ;  /* 0x000099103f0a7816 */ /* 0x000fe200000000ff */
[C---:B------:R-:W-:Y:S01]  /*7160*/  VIADD R12, R0.reuse, 0x41 ;  /* 0x00000041000c7836 */ /* 0x040fe20000000000 */
[----:B------:R-:W-:Y:S01]  /*7170*/  IADD3 R4, P6, PT, R11, R2, RZ ;  /* 0x000000020b047210 */ /* 0x000fe20007fde0ff */
[----:B------:R5:W-:Y:S01]  /*7180*/  @P1 STG.E.U8 desc[UR22][R8.64], R13 ;  /* 0x0000000d08001986 */ /* 0x000be2000c101116 */
[----:B0-----:R-:W-:Y:S01]  /*7190*/  ISETP.LT.AND P1, PT, R5, UR6, !P0 ;  /* 0x0000000605007c0c */ /* 0x001fe2000c721270 */
[----:B--2---:R-:W-:Y:S01]  /*71a0*/  VIADD R7, R0, 0x3f ;  /* 0x0000003f00077836 */ /* 0x004fe20000000000 */
[C---:B------:R-:W-:Y:S01]  /*71b0*/  LEA.HI.X.SX32 R5, R11.reuse, R3, 0x1, P6 ;  /* 0x000000030b057211 */ /* 0x040fe200030f0eff */
[----:B------:R-:W-:Y:S01]  /*71c0*/  VIADD R11, R11, UR5 ;  /* 0x000000050b0b7c36 */ /* 0x000fe20008000000 */
[----:B------:R-:W0:Y:S01]  /*71d0*/  LDCU UR6, c[0x0][0x39c] ;  /* 0x00007380ff0677ac */ /* 0x000e220008000800 */
[----:B------:R-:W-:-:S02]  /*71e0*/  F2FP.SATFINITE.E5M2.F32.PACK_AB_MERGE_C R85, R85, R84, RZ ;  /* 0x000000545555723e */ /* 0x000fc400048060ff */
[----:B------:R2:W-:Y:S01]  /*71f0*/  @P3 STG.E.U8 desc[UR22][R4.64], R63 ;  /* 0x0000003f04003986 */ /* 0x0005e2000c101116 */
[-C--:B------:R-:W-:Y:S02]  /*7200*/  IADD3 R6, P6, PT, R11, R2.reuse, RZ ;  /* 0x000000020b067210 */ /* 0x080fe40007fde0ff */
[----:B---3--:R-:W-:Y:S01]  /*7210*/  ISETP.LT.AND P3, PT, R7, UR4, !P0 ;  /* 0x0000000407007c0c */ /* 0x008fe2000c761270 */
[----:B-----5:R-:W-:Y:S01]  /*7220*/  IMAD.MOV.U32 R8, RZ, RZ, R10 ;  /* 0x000000ffff087224 */ /* 0x020fe200078e000a */
[C---:B------:R-:W-:Y:S01]  /*7230*/  LEA.HI.X.SX32 R7, R11.reuse, R3, 0x1, P6 ;  /* 0x000000030b077211 */ /* 0x040fe200030f0eff */
[----:B------:R-:W-:Y:S01]  /*7240*/  VIADD R10, R11, UR5 ;  /* 0x000000050b0a7c36 */ /* 0x000fe20008000000 */
[----:B------:R-:W3:Y:S01]  /*7250*/  LDCU UR4, c[0x0][0x39c] ;  /* 0x00007380ff0477ac */ /* 0x000ee20008000800 */
[----:B------:R-:W-:Y:S01]  /*7260*/  VIADD R9, R0, 0x40 ;  /* 0x0000004000097836 */ /* 0x000fe20000000000 */
[----:B------:R-:W-:Y:S02]  /*7270*/  SHF.R.S32.HI R11, RZ, 0x8, R8 ;  /* 0x00000008ff0b7819 */ /* 0x000fe40000011408 */
[----:B------:R-:W-:-:S02]  /*7280*/  IADD3 R8, P6, PT, R10, R2, RZ ;  /* 0x000000020a087210 */ /* 0x000fc40007fde0ff */
[----:B------:R-:W-:Y:S01]  /*7290*/  PRMT R13, R65, 0x9910, RZ ;  /* 0x00009910410d7816 */ /* 0x000fe200000000ff */
[----:B------:R5:W-:Y:S01]  /*72a0*/  @P4 STG.E.U8 desc[UR22][R6.64], R11 ;  /* 0x0000000b06004986 */ /* 0x000be2000c101116 */
[----:B-1----:R-:W-:Y:S01]  /*72b0*/  ISETP.LT.AND P4, PT, R9, UR7, !P0 ;  /* 0x0000000709007c0c */ /* 0x002fe2000c781270 */
[----:B------:R-:W1:Y:S01]  /*72c0*/  LDCU UR7, c[0x0][0x39c] ;  /* 0x00007380ff0777ac */ /* 0x000e620008000800 */
[CC--:B------:R-:W-:Y:S01]  /*72d0*/  LEA.HI.X.SX32 R9, R10.reuse, R3.reuse, 0x1, P6 ;  /* 0x000000030a097211 */ /* 0x0c0fe200030f0eff */
[----:B------:R-:W-:Y:S01]  /*72e0*/  VIADD R10, R10, UR5 ;  /* 0x000000050a0a7c36 */ /* 0x000fe20008000000 */
[----:B------:R-:W-:Y:S02]  /*72f0*/  SHF.R.S32.HI R13, RZ, 0x8, R13 ;  /* 0x00000008ff0d7819 */ /* 0x000fe4000001140d */
[----:B0-----:R-:W-:Y:S01]  /*7300*/  ISETP.LT.AND P6, PT, R12, UR6, !P0 ;  /* 0x000000060c007c0c */ /* 0x001fe2000c7c1270 */
[----:B------:R0:W-:Y:S01]  /*7310*/  @P2 STG.E.U8 desc[UR22][R8.64], R65 ;  /* 0x0000004108002986 */ /* 0x0001e2000c101116 */
[C---:B--2---:R-:W-:Y:S01]  /*7320*/  IADD3 R4, P2, PT, R10.reuse, R2, RZ ;  /* 0x000000020a047210 */ /* 0x044fe20007f5e0ff */
[----:B------:R-:W2:Y:S01]  /*7330*/  LDCU UR6, c[0x0][0x39c] ;  /* 0x00007380ff0677ac */ /* 0x000ea20008000800 */
[----:B------:R-:W-:Y:S01]  /*7340*/  PRMT R12, R67, 0x9910, RZ ;  /* 0x00009910430c7816 */ /* 0x000fe200000000ff */
[C---:B-----5:R-:W-:Y:S01]  /*7350*/  VIADD R11, R10.reuse, UR5 ;  /* 0x000000050a0b7c36 */ /* 0x060fe20008000000 */
[----:B------:R-:W-:Y:S01]  /*7360*/  LEA.HI.X.SX32 R5, R10, R3, 0x1, P2 ;  /* 0x000000030a057211 */ /* 0x000fe200010f0eff */
[----:B------:R-:W-:Y:S01]  /*7370*/  VIADD R10, R0, 0x42 ;  /* 0x00000042000a7836 */ /* 0x000fe20000000000 */
[----:B------:R-:W-:-:S02]  /*7380*/  F2FP.SATFINITE.E5M2.F32.PACK_AB_MERGE_C R87, R87, R86, RZ ;  /* 0x000000565757723e */ /* 0x000fc400048060ff */
[C---:B------:R-:W-:Y:S01]  /*7390*/  IADD3 R6, P2, PT, R11.reuse, R2, RZ ;  /* 0x000000020b067210 */ /* 0x040fe20007f5e0ff */
[----:B------:R5:W-:Y:S01]  /*73a0*/  @P5 STG.E.U8 desc[UR22][R4.64], R13 ;  /* 0x0000000d04005986 */ /* 0x000be2000c101116 */
[----:B---3--:R-:W-:Y:S01]  /*73b0*/  ISETP.LT.AND P5, PT, R10, UR4, !P0 ;  /* 0x000000040a007c0c */ /* 0x008fe2000c7a1270 */
[----:B------:R-:W3:Y:S01]  /*73c0*/  LDCU UR4, c[0x0][0x39c] ;  /* 0x00007380ff0477ac */ /* 0x000ee20008000800 */
[CC--:B------:R-:W-:Y:S01]  /*73d0*/  LEA.HI.X.SX32 R7, R11.reuse, R3.reuse, 0x1, P2 ;  /* 0x000000030b077211 */ /* 0x0c0fe200010f0eff */
[----:B------:R-:W-:Y:S01]  /*73e0*/  VIADD R11, R11, UR5 ;  /* 0x000000050b0b7c36 */ /* 0x000fe20008000000 */
[----:B------:R-:W-:Y:S02]  /*73f0*/  F2FP.SATFINITE.E5M2.F32.PACK_AB_MERGE_C R89, R89, R88, RZ ;  /* 0x000000585959723e */ /* 0x000fe400048060ff */
[----:B------:R-:W-:Y:S01]  /*7400*/  F2FP.SATFINITE.E5M2.F32.PACK_AB_MERGE_C R91, R91, R90, RZ ;  /* 0x0000005a5b5b723e */ /* 0x000fe200048060ff */
[----:B------:R1:W-:Y:S01]  /*7410*/  @P1 STG.E.U8 desc[UR22][R6.64], R67 ;  /* 0x0000004306001986 */ /* 0x0003e2000c101116 */
[CC--:B0-----:R-:W-:Y:S01]  /*7420*/  IADD3 R8, P1, PT, R11.reuse, R2.reuse, RZ ;  /* 0x000000020b087210 */ /* 0x0c1fe20007f3e0ff */
[C---:B------:R-:W-:Y:S01]  /*7430*/  VIADD R10, R11.reuse, UR5 ;  /* 0x000000050b0a7c36 */ /* 0x040fe20008000000 */
[----:B--2---:R-:W-:Y:S01]  /*7440*/  ISETP.LT.AND P2, PT, R14, UR6, !P0 ;  /* 0x000000060e007c0c */ /* 0x004fe2000c741270 */
[C---:B-----5:R-:W-:Y:S01]  /*7450*/  VIADD R5, R0.reuse, 0x44 ;  /* 0x0000004400057836 */ /* 0x060fe20000000000 */
[-C--:B------:R-:W-:Y:S01]  /*7460*/  LEA.HI.X.SX32 R9, R11, R3.reuse, 0x1, P1 ;  /* 0x000000030b097211 */ /* 0x080fe200008f0eff */
[----:B------:R-:W0:Y:S01]  /*7470*/  LDCU UR6, c[0x0][0x39c] ;  /* 0x00007380ff0677ac */ /* 0x000e220008000800 */
[----:B------:R-:W-:Y:S01]  /*7480*/  SHF.R.S32.HI R11, RZ, 0x8, R12 ;  /* 0x00000008ff0b7819 */ /* 0x000fe2000001140c */
[----:B------:R-:W-:Y:S01]  /*7490*/  VIADD R12, R0, 0x48 ;  /* 0x00000048000c7836 */ /* 0x000fe20000000000 */
[-C--:B------:R-:W-:Y:S01]  /*74a0*/  IADD3 R4, P1, PT, R10, R2.reuse, RZ ;  /* 0x000000020a047210 */ /* 0x080fe20007f3e0ff */
[C---:B------:R-:W-:Y:S01]  /*74b0*/  VIADD R14, R0.reuse, 0x55 ;  /* 0x00000055000e7836 */ /* 0x040fe20000000000 */
[----:B------:R-:W-:Y:S01]  /*74c0*/  PRMT R13, R69, 0x9910, RZ ;  /* 0x00009910450d7816 */ /* 0x000fe200000000ff */
[----:B-1----:R-:W-:Y:S01]  /*74d0*/  VIADD R6, R0, 0x45 ;  /* 0x0000004500067836 */ /* 0x002fe20000000000 */
[----:B------:R1:W-:Y:S01]  /*74e0*/  @P3 STG.E.U8 desc[UR22][R8.64], R11 ;  /* 0x0000000b08003986 */ /* 0x0003e2000c101116 */
[----:B------:R-:W-:Y:S01]  /*74f0*/  ISETP.LT.AND P3, PT, R5, UR7, !P0 ;  /* 0x0000000705007c0c */ /* 0x000fe2000c761270 */
[----:B------:R-:W2:Y:S01]  /*7500*/  LDCU UR7, c[0x0][0x39c] ;  /* 0x00007380ff0777ac */ /* 0x000ea20008000800 */
[C---:B------:R-:W-:Y:S01]  /*7510*/  LEA.HI.X.SX32 R5, R10.reuse, R3, 0x1, P1 ;  /* 0x000000030a057211 */ /* 0x040fe200008f0eff */
[----:B------:R-:W-:Y:S01]  /*7520*/  VIADD R10, R10, UR5 ;  /* 0x000000050a0a7c36 */ /* 0x000fe20008000000 */
[----:B---3--:R-:W-:Y:S01]  /*7530*/  ISETP.LT.AND P1, PT, R6, UR4, !P0 ;  /* 0x0000000406007c0c */ /* 0x008fe2000c721270 */
[----:B------:R-:W3:Y:S01]  /*7540*/  LDCU UR4, c[0x0][0x39c] ;  /* 0x00007380ff0477ac */ /* 0x000ee20008000800 */
[----:B------:R-:W-:Y:S01]  /*7550*/  SHF.R.S32.HI R13, RZ, 0x8, R13 ;  /* 0x00000008ff0d7819 */ /* 0x000fe2000001140d */
[----:B------:R5:W-:Y:S01]  /*7560*/  @P4 STG.E.U8 desc[UR22][R4.64], R69 ;  /* 0x0000004504004986 */ /* 0x000be2000c101116 */
[----:B------:R-:W-:-:S02]  /*7570*/  IADD3 R6, P4, PT, R10, R2, RZ ;  /* 0x000000020a067210 */ /* 0x000fc40007f9e0ff */
[----:B------:R-:W-:Y:S01]  /*7580*/  F2FP.SATFINITE.E5M2.F32.PACK_AB_MERGE_C R93, R93, R92, RZ ;  /* 0x0000005c5d5d723e */ /* 0x000fe200048060ff */
[C---:B-1----:R-:W-:Y:S01]  /*7590*/  VIADD R11, R10.reuse, UR5 ;  /* 0x000000050a0b7c36 */ /* 0x042fe20008000000 */
[-C--:B------:R-:W-:Y:S02]  /*75a0*/  LEA.HI.X.SX32 R7, R10, R3.reuse, 0x1, P4 ;  /* 0x000000030a077211 */ /* 0x080fe400020f0eff */
[----:B------:R-:W-:Y:S02]  /*75b0*/  PRMT R10, R71, 0x9910, RZ ;  /* 0x00009910470a7816 */ /* 0x000fe400000000ff */
[----:B------:R-:W-:Y:S01]  /*75c0*/  IADD3 R8, P4, PT, R11, R2, RZ ;  /* 0x000000020b087210 */ /* 0x000fe20007f9e0ff */
[----:B------:R1:W-:Y:S01]  /*75d0*/  @P6 STG.E.U8 desc[UR22][R6.64], R13 ;  /* 0x0000000d06006986 */ /* 0x0003e2000c101116 */
[----:B------:R-:W-:Y:S01]  /*75e0*/  F2FP.SATFINITE.E5M2.F32.PACK_AB_MERGE_C R95, R95, R94, RZ ;  /* 0x0000005e5f5f723e */ /* 0x000fe200048060ff */
[C---:B-----5:R-:W-:Y:S01]  /*75f0*/  VIADD R4, R0.reuse, 0x46 ;  /* 0x0000004600047836 */ /* 0x060fe20000000000 */
[C---:B------:R-:W-:Y:S01]  /*7600*/  LEA.HI.X.SX32 R9, R11.reuse, R3, 0x1, P4 ;  /* 0x000000030b097211 */ /* 0x040fe200020f0eff */
[----:B------:R-:W-:Y:S01]  /*7610*/  VIADD R11, R11, UR5 ;  /* 0x000000050b0b7c36 */ /* 0x000fe20008000000 */
[----:B------:R-:W-:Y:S01]  /*7620*/  F2FP.SATFINITE.E5M2.F32.PACK_AB_MERGE_C R97, R97, R96, RZ ;  /* 0x000000606161723e */ /* 0x000fe200048060ff */
[----:B------:R-:W-:Y:S01]  /*7630*/  VIADD R5, R0, 0x47 ;  /* 0x0000004700057836 */ /* 0x000fe20000000000 */
[----:B---3--:R-:W-:Y:S01]  /*7640*/  ISETP.LT.AND P4, PT, R4, UR4, !P0 ;  /* 0x0000000404007c0c */ /* 0x008fe2000c781270 */
[----:B------:R3:W-:Y:S01]  /*7650*/  @P5 STG.E.U8 desc[UR22][R8.64], R71 ;  /* 0x0000004708005986 */ /* 0x0007e2000c101116 */
[----:B------:R-:W-:Y:S01]  /*7660*/  IADD3 R4, P5, PT, R11, R2, RZ ;  /* 0x000000020b047210 */ /* 0x000fe20007fbe0ff */
[----:B------:R-:W5:Y:S01]  /*7670*/  LDCU UR4, c[0x0][0x39c] ;  /* 0x00007380ff0477ac */ /* 0x000f620008000800 */
[----:B0-----:R-:W-:-:S02]  /*7680*/  ISETP.LT.AND P6, PT, R5, UR6, !P0 ;  /* 0x0000000605007c0c */ /* 0x001fc4000c7c1270 */
[CC--:B------:R-:W-:Y:S01]  /*7690*/  LEA.HI.X.SX32 R5, R11.reuse, R3.reuse, 0x1, P5 ;  /* 0x000000030b057211 */ /* 0x0c0fe200028f0eff */
[----:B------:R-:W-:Y:S01]  /*76a0*/  VIADD R11, R11, UR5 ;  /* 0x000000050b0b7c36 */ /* 0x000fe20008000000 */
[----:B-1----:R-:W-:Y:S01]  /*76b0*/  SHF.R.S32.HI R13, RZ, 0x8, R10 ;  /* 0x00000008ff0d7819 */ /* 0x002fe2000001140a */
[----:B------:R-:W0:Y:S01]  /*76c0*/  LDCU UR6, c[0x0][0x39c] ;  /* 0x00007380ff0677ac */ /* 0x000e220008000800 */
[----:B--2---:R-:W-:Y:S01]  /*76d0*/  ISETP.LT.AND P5, PT, R12, UR7, !P0 ;  /* 0x000000070c007c0c */ /* 0x004fe2000c7a1270 */
[----:B------:R-:W-:Y:S01]  /*76e0*/  VIADD R10, R11, UR5 ;  /* 0x000000050b0a7c36 */ /* 0x000fe20008000000 */
[----:B------:R-:W-:Y:S01]  /*76f0*/  F2FP.SATFINITE.E5M2.F32.PACK_AB_MERGE_C R99, R99, R98, RZ ;  /* 0x000000626363723e */ /* 0x000fe200048060ff */
[----:B------:R1:W-:Y:S01]  /*7700*/  @P2 STG.E.U8 desc[UR22][R4.64], R13 ;  /* 0x0000000d04002986 */ /* 0x0003e2000c101116 */
[----:B------:R-:W-:Y:S01]  /*7710*/  IADD3 R6, P2, PT, R11, R2, RZ ;  /* 0x000000020b067210 */ /* 0x000fe20007f5e0ff */
[----:B------:R-:W-:Y:S01]  /*7720*/  VIADD R12, R0, 0x49 ;  /* 0x00000049000c7836 */ /* 0x000fe20000000000 */
[----:B---3--:R-:W-:Y:S01]  /*7730*/  PRMT R9, R73, 0x9910, RZ ;  /* 0x0000991049097816 */ /* 0x008fe200000000ff */
[----:B------:R-:W2:Y:S01]  /*7740*/  LDCU UR7, c[0x0][0x39c] ;  /* 0x00007380ff0777ac */ /* 0x000ea20008000800 */
[----:B------:R-:W-:-:S02]  /*7750*/  LEA.HI.X.SX32 R7, R11, R3, 0x1, P2 ;  /* 0x000000030b077211 */ /* 0x000fc400010f0eff */
[C---:B------:R-:W-:Y:S01]  /*7760*/  IADD3 R8, P2, PT, R10.reuse, R2, RZ ;  /* 0x000000020a087210 */ /* 0x040fe20007f5e0ff */
[----:B------:R-:W-:Y:S01]  /*7770*/  IMAD.MOV.U32 R11, RZ, RZ, R9 ;  /* 0x000000ffff0b7224 */ /* 0x000fe200078e0009 */
[----:B------:R-:W-:Y:S01]  /*7780*/  F2FP.SATFINITE.E5M2.F32.PACK_AB_MERGE_C R101, R101, R100, RZ ;  /* 0x000000646565723e */ /* 0x000fe200048060ff */
[----:B------:R3:W-:Y:S01]  /*7790*/  @P3 STG.E.U8 desc[UR22][R6.64], R73 ;  /* 0x0000004906003986 */ /* 0x0007e2000c101116 */
[CC--:B------:R-:W-:Y:S01]  /*77a0*/  LEA.HI.X.SX32 R9, R10.reuse, R3.reuse, 0x1, P2 ;  /* 0x000000030a097211 */ /* 0x0c0fe200010f0eff */
[----:B------:R-:W-:Y:S01]  /*77b0*/  VIADD R10, R10, UR5 ;  /* 0x000000050a0a7c36 */ /* 0x000fe20008000000 */
[----:B------:R-:W-:Y:S01]  /*77c0*/  SHF.R.S32.HI R11, RZ, 0x8, R11 ;  /* 0x00000008ff0b7819 */ /* 0x000fe2000001140b */
[----:B-1----:R-:W-:Y:S01]  /*77d0*/  VIADD R5, R0, 0x4a ;  /* 0x0000004a00057836 */ /* 0x002fe20000000000 */
[----:B-----5:R-:W-:Y:S01]  /*77e0*/  ISETP.LT.AND P2, PT, R12, UR4, !P0 ;  /* 0x000000040c007c0c */ /* 0x020fe2000c741270 */
[----:B------:R-:W1:Y:S01]  /*77f0*/  LDCU UR4, c[0x0][0x39c] ;  /* 0x00007380ff0477ac */ /* 0x000e620008000800 */
[----:B------:R-:W-:Y:S01]  /*7800*/  PRMT R13, R75, 0x9910, RZ ;  /* 0x000099104b0d7816 */ /* 0x000fe200000000ff */
[----:B------:R5:W-:Y:S01]  /*7810*/  @P1 STG.E.U8 desc[UR22][R8.64], R11 ;  /* 0x0000000b08001986 */ /* 0x000be2000c101116 */
[----:B------:R-:W-:Y:S01]  /*7820*/  IADD3 R4, P1, PT, R10, R2, RZ ;  /* 0x000000020a047210 */ /* 0x000fe20007f3e0ff */
[----:B------:R-:W-:Y:S01]  /*7830*/  VIADD R12, R0, 0x4b ;  /* 0x0000004b000c7836 */ /* 0x000fe20000000000 */
[----:B0-----:R-:W-:Y:S01]  /*7840*/  ISETP.LT.AND P3, PT, R5, UR6, !P0 ;  /* 0x0000000605007c0c */ /* 0x001fe2000c761270 */
[----:B------:R-:W0:Y:S01]  /*7850*/  LDCU UR6, c[0x0][0x39c] ;  /* 0x00007380ff0677ac */ /* 0x000e220008000800 */
[C---:B------:R-:W-:Y:S01]  /*7860*/  LEA.HI.X.SX32 R5, R10.reuse, R3, 0x1, P1 ;  /* 0x000000030a057211 */ /* 0x040fe200008f0eff */
[----:B------:R-:W-:Y:S01]  /*7870*/  VIADD R10, R10, UR5 ;  /* 0x000000050a0a7c36 */ /* 0x000fe20008000000 */
[----:B------:R-:W-:-:S02]  /*7880*/  SHF.R.S32.HI R13, RZ, 0x8, R13 ;  /* 0x00000008ff0d7819 */ /* 0x000fc4000001140d */
[----:B--2---:R-:W-:Y:S01]  /*7890*/  ISETP.LT.AND P1, PT, R12, UR7, !P0 ;  /* 0x000000070c007c0c */ /* 0x004fe2000c721270 */
[----:B------:R2:W-:Y:S01]  /*78a0*/  @P4 STG.E.U8 desc[UR22][R4.64], R75 ;  /* 0x0000004b04004986 */ /* 0x0005e2000c101116 */
[CC--:B---3--:R-:W-:Y:S01]  /*78b0*/  IADD3 R6, P4, PT, R10.reuse, R2.reuse, RZ ;  /* 0x000000020a067210 */ /* 0x0c8fe20007f9e0ff */
[----:B-----5:R-:W-:Y:S01]  /*78c0*/  VIADD R11, R10, UR5 ;  /* 0x000000050a0b7c36 */ /* 0x020fe20008000000 */
[----:B------:R-:W3:Y:S01]  /*78d0*/  LDCU UR7, c[0x0][0x39c] ;  /* 0x00007380ff0777ac */ /* 0x000ee20008000800 */
[----:B------:R-:W-:Y:S01]  /*78e0*/  VIADD R12, R0, 0x4d ;  /* 0x0000004d000c7836 */ /* 0x000fe20000000000 */
[-C--:B------:R-:W-:Y:S01]  /*78f0*/  LEA.HI.X.SX32 R7, R10, R3.reuse, 0x1, P4 ;  /* 0x000000030a077211 */ /* 0x080fe200020f0eff */
[----:B------:R-:W-:Y:S01]  /*7900*/  VIADD R10, R0, 0x4c ;  /* 0x0000004c000a7836 */ /* 0x000fe20000000000 */
[----:B------:R-:W-:Y:S02]  /*7910*/  IADD3 R8, P4, PT, R11, R2, RZ ;  /* 0x000000020b087210 */ /* 0x000fe40007f9e0ff */
[----:B------:R-:W-:Y:S01]  /*7920*/  F2FP.SATFINITE.E5M2.F32.PACK_AB_MERGE_C R103, R103, R102, RZ ;  /* 0x000000666767723e */ /* 0x000fe200048060ff */
[----:B------:R5:W-:Y:S01]  /*7930*/  @P6 STG.E.U8 desc[UR22][R6.64], R13 ;  /* 0x0000000d06006986 */ /* 0x000be2000c101116 */
[C---:B------:R-:W-:Y:S01]  /*7940*/  LEA.HI.X.SX32 R9, R11.reuse, R3, 0x1, P4 ;  /* 0x000000030b097211 */ /* 0x040fe200020f0eff */
[----:B------:R-:W-:Y:S01]  /*7950*/  VIADD R11, R11, UR5 ;  /* 0x000000050b0b7c36 */ /* 0x000fe20008000000 */
[----:B-1----:R-:W-:Y:S01]  /*7960*/  ISETP.LT.AND P4, PT, R10, UR4, !P0 ;  /* 0x000000040a007c0c */ /* 0x002fe2000c781270 */
[----:B------:R-:W1:Y:S01]  /*7970*/  LDCU UR4, c[0x0][0x39c] ;  /* 0x00007380ff0477ac */ /* 0x000e620008000800 */
[----:B------:R-:W-:Y:S01]  /*7980*/  PRMT R10, R77, 0x9910, RZ ;  /* 0x000099104d0a7816 */ /* 0x000fe200000000ff */
[----:B------:R3:W-:Y:S01]  /*7990*/  @P5 STG.E.U8 desc[UR22][R8.64], R77 ;  /* 0x0000004d08005986 */ /* 0x0007e2000c101116 */
[----:B--2---:R-:W-:-:S02]  /*79a0*/  IADD3 R4, P5, PT, R11, R2, RZ ;  /* 0x000000020b047210 */ /* 0x004fc40007fbe0ff */
[----:B------:R-:W-:Y:S02]  /*79b0*/  F2FP.SATFINITE.E5M2.F32.PACK_AB_MERGE_C R105, R105, R104, RZ ;  /* 0x000000686969723e */ /* 0x000fe400048060ff */
[CC--:B------:R-:W-:Y:S01]  /*79c0*/  LEA.HI.X.SX32 R5, R11.reuse, R3.reuse, 0x1, P5 ;  /* 0x000000030b057211 */ /* 0x0c0fe200028f0eff */
[----:B------:R-:W-:Y:S01]  /*79d0*/  VIADD R11, R11, UR5 ;  /* 0x000000050b0b7c36 */ /* 0x000fe20008000000 */
[----:B-----5:R-:W-:Y:S02]  /*79e0*/  SHF.R.S32.HI R13, RZ, 0x8, R10 ;  /* 0x00000008ff0d7819 */ /* 0x020fe4000001140a */
[----:B0-----:R-:W-:Y:S01]  /*79f0*/  ISETP.LT.AND P5, PT, R12, UR6, !P0 ;  /* 0x000000060c007c0c */ /* 0x001fe2000c7a1270 */
[----:B------:R-:W0:Y:S01]  /*7a00*/  LDCU UR6, c[0x0][0x39c] ;  /* 0x00007380ff0677ac */ /* 0x000e220008000800 */
[C---:B------:R-:W-:Y:S01]  /*7a10*/  VIADD R10, R11.reuse, UR5 ;  /* 0x000000050b0a7c36 */ /* 0x040fe20008000000 */
[----:B------:R2:W-:Y:S01]  /*7a20*/  @P2 STG.E.U8 desc[UR22][R4.64], R13 ;  /* 0x0000000d04002986 */ /* 0x0005e2000c101116 */
[----:B------:R-:W-:Y:S01]  /*7a30*/  IADD3 R6, P2, PT, R11, R2, RZ ;  /* 0x000000020b067210 */ /* 0x000fe20007f5e0ff */
[C---:B---3--:R-:W-:Y:S01]  /*7a40*/  VIADD R8, R0.reuse, 0x4e ;  /* 0x0000004e00087836 */ /* 0x048fe20000000000 */
[----:B------:R-:W-:Y:S01]  /*7a50*/  PRMT R12, R79, 0x9910, RZ ;  /* 0x000099104f0c7816 */ /* 0x000fe200000000ff */
[----:B------:R-:W-:Y:S01]  /*7a60*/  VIADD R9, R0, 0x4f ;  /* 0x0000004f00097836 */ /* 0x000fe20000000000 */
[----:B------:R-:W-:-:S02]  /*7a70*/  LEA.HI.X.SX32 R7, R11, R3, 0x1, P2 ;  /* 0x000000030b077211 */ /* 0x000fc400010f0eff */
[----:B-1----:R-:W-:Y:S01]  /*7a80*/  ISETP.LT.AND P2, PT, R8, UR4, !P0 ;  /* 0x0000000408007c0c */ /* 0x002fe2000c741270 */
        /* <DEDUP_REMOVED lines=13> */
[----:B0-----:R-:W-:Y:S01]  /*7b60*/  ISETP.LT.AND P1, PT, R5, UR6, !P0 ;  /* 0x0000000605007c0c */ /* 0x001fe2000c721270 */
[----:B-1----:R-:W-:Y:S01]  /*7b70*/  VIADD R7, R0, 0x51 ;  /* 0x0000005100077836 */ /* 0x002fe20000000000 */
        /* <DEDUP_REMOVED lines=186> */
[----:B------:R-:W-:Y:S01]  /*8720*/  IADD3 R6, P2, PT, R11, R2, RZ ;  /* 0x000000020b067210 */ /* 0x000fe20007f5e0ff */
[----:B------:R5:W-:Y:S01]  /*8730*/  @P4 STG.E.U8 desc[UR22][R4.64], R13 ;  /* 0x0000000d04004986 */ /* 0x000be2000c101116 */
[----:B------:R-:W-:Y:S02]  /*8740*/  F2FP.SATFINITE.E5M2.F32.PACK_AB_MERGE_C R123, R123, R122, RZ ;  /* 0x0000007a7b7b723e */ /* 0x000fe400048060ff */
[CC--:B------:R-:W-:Y:S01]  /*8750*/  LEA.HI.X.SX32 R7, R11.reuse, R3.reuse, 0x1, P2 ;  /* 0x000000030b077211 */ /* 0x0c0fe200010f0eff */
[----:B------:R-:W-:Y:S01]  /*8760*/  VIADD R11, R11, UR5 ;  /* 0x000000050b0b7c36 */ /* 0x000fe20008000000 */
[----:B---3--:R-:W-:Y:S01]  /*8770*/  ISETP.LT.AND P2, PT, R10, UR4, !P0 ;  /* 0x000000040a007c0c */ /* 0x008fe2000c741270 */
[----:B------:R-:W3:Y:S01]  /*8780*/  LDCU UR4, c[0x0][0x39c] ;  /* 0x00007380ff0477ac */ /* 0x000ee20008000800 */
[----:B------:R-:W-:Y:S01]  /*8790*/  F2FP.SATFINITE.E5M2.F32.PACK_AB_MERGE_C R125, R125, R124, RZ ;  /* 0x0000007c7d7d723e */ /* 0x000fe200048060ff */
[----:B------:R1:W-:Y:S01]  /*87a0*/  @P1 STG.E.U8 desc[UR22][R6.64], R103 ;  /* 0x0000006706001986 */ /* 0x0003e2000c101116 */
[C---:B0-----:R-:W-:Y:S01]  /*87b0*/  IADD3 R8, P1, PT, R11.reuse, R2, RZ ;  /* 0x000000020b087210 */ /* 0x041fe20007f3e0ff */
[----:B------:R-:W-:Y:S01]  /*87c0*/  VIADD R10, R11, UR5 ;  /* 0x000000050b0a7c36 */ /* 0x000fe20008000000 */
[----:B------:R-:W-:Y:S01]  /*87d0*/  PRMT R17, R125, 0x9910, RZ ;  /* 0x000099107d117816 */ /* 0x000fe200000000ff */
[----:B-----5:R-:W-:Y:S01]  /*87e0*/  VIADD R5, R0, 0x68 ;  /* 0x0000006800057836 */ /* 0x020fe20000000000 */
[----:B------:R-:W-:-:S02]  /*87f0*/  LEA.HI.X.SX32 R9, R11, R3, 0x1, P1 ;  /* 0x000000030b097211 */ /* 0x000fc400008f0eff */
[----:B------:R-:W-:Y:S01]  /*8800*/  SHF.R.S32.HI R11, RZ, 0x8, R12 ;  /* 0x00000008ff0b7819 */ /* 0x000fe2000001140c */
[----:B------:R-:W-:Y:S01]  /*8810*/  VIADD R12, R0, 0x6c ;  /* 0x0000006c000c7836 */ /* 0x000fe20000000000 */
[-C--:B------:R-:W-:Y:S02]  /*8820*/  IADD3 R4, P4, PT, R10, R2.reuse, RZ ;  /* 0x000000020a047210 */ /* 0x080fe40007f9e0ff */
[----:B--2---:R-:W-:Y:S01]  /*8830*/  ISETP.LT.AND P1, PT, R14, UR6, !P0 ;  /* 0x000000060e007c0c */ /* 0x004fe2000c721270 */
[----:B-1----:R-:W-:Y:S01]  /*8840*/  VIADD R6, R0, 0x69 ;  /* 0x0000006900067836 */ /* 0x002fe20000000000 */
[----:B------:R0:W-:Y:S01]  /*8850*/  @P6 STG.E.U8 desc[UR22][R8.64], R11 ;  /* 0x0000000b08006986 */ /* 0x0001e2000c101116 */
[----:B------:R-:W-:Y:S01]  /*8860*/  ISETP.LT.AND P6, PT, R5, UR7, !P0 ;  /* 0x0000000705007c0c */ /* 0x000fe2000c7c1270 */
[----:B------:R-:W1:Y:S01]  /*8870*/  LDCU UR6, c[0x0][0x39c] ;  /* 0x00007380ff0677ac */ /* 0x000e620008000800 */
[CC--:B------:R-:W-:Y:S01]  /*8880*/  LEA.HI.X.SX32 R5, R10.reuse, R3.reuse, 0x1, P4 ;  /* 0x000000030a057211 */ /* 0x0c0fe200020f0eff */
[----:B------:R-:W-:Y:S01]  /*8890*/  VIADD R10, R10, UR5 ;  /* 0x000000050a0a7c36 */ /* 0x000fe20008000000 */
[----:B---3--:R-:W-:Y:S01]  /*88a0*/  ISETP.LT.AND P4, PT, R6, UR4, !P0 ;  /* 0x0000000406007c0c */ /* 0x008fe2000c781270 */
[----:B------:R-:W2:Y:S01]  /*88b0*/  LDCU UR4, c[0x0][0x39c] ;  /* 0x00007380ff0477ac */ /* 0x000ea20008000800 */
[----:B------:R-:W-:Y:S01]  /*88c0*/  PRMT R13, R105, 0x9910, RZ ;  /* 0x00009910690d7816 */ /* 0x000fe200000000ff */
[----:B------:R3:W-:Y:S01]  /*88d0*/  @P3 STG.E.U8 desc[UR22][R4.64], R105 ;  /* 0x0000006904003986 */ /* 0x0007e2000c101116 */
[C---:B------:R-:W-:Y:S01]  /*88e0*/  IADD3 R6, P3, PT, R10.reuse, R2, RZ ;  /* 0x000000020a067210 */ /* 0x040fe20007f7e0ff */
[----:B------:R-:W5:Y:S01]  /*88f0*/  LDCU UR7, c[0x0][0x39c] ;  /* 0x00007380ff0777ac */ /* 0x000f620008000800 */
[----:B------:R-:W-:Y:S01]  /*8900*/  SHF.R.S32.HI R13, RZ, 0x8, R13 ;  /* 0x00000008ff0d7819 */ /* 0x000fe2000001140d */
[C---:B0-----:R-:W-:Y:S01]  /*8910*/  VIADD R11, R10.reuse, UR5 ;  /* 0x000000050a0b7c36 */ /* 0x041fe20008000000 */
[----:B------:R-:W-:Y:S01]  /*8920*/  LEA.HI.X.SX32 R7, R10, R3, 0x1, P3 ;  /* 0x000000030a077211 */ /* 0x000fe200018f0eff */
[----:B------:R-:W-:Y:S01]  /*8930*/  VIADD R14, R0, 0x79 ;  /* 0x00000079000e7836 */ /* 0x000fe20000000000 */
[----:B------:R-:W-:-:S02]  /*8940*/  PRMT R10, R107, 0x9910, RZ ;  /* 0x000099106b0a7816 */ /* 0x000fc400000000ff */
[C---:B------:R-:W-:Y:S01]  /*8950*/  IADD3 R8, P3, PT, R11.reuse, R2, RZ ;  /* 0x000000020b087210 */ /* 0x040fe20007f7e0ff */
[----:B------:R0:W-:Y:S01]  /*8960*/  @P5 STG.E.U8 desc[UR22][R6.64], R13 ;  /* 0x0000000d06005986 */ /* 0x0001e2000c101116 */
[----:B------:R-:W-:Y:S01]  /*8970*/  SHF.R.S32.HI R17, RZ, 0x8, R17 ;  /* 0x00000008ff117819 */ /* 0x000fe20000011411 */
[C---:B---3--:R-:W-:Y:S01]  /*8980*/  VIADD R4, R0.reuse, 0x6a ;  /* 0x0000006a00047836 */ /* 0x048fe20000000000 */
[C---:B------:R-:W-:Y:S01]  /*8990*/  LEA.HI.X.SX32 R9, R11.reuse, R3, 0x1, P3 ;  /* 0x000000030b097211 */ /* 0x040fe200018f0eff */
[----:B------:R-:W-:Y:S01]  /*89a0*/  VIADD R11, R11, UR5 ;  /* 0x000000050b0b7c36 */ /* 0x000fe20008000000 */
[----:B------:R-:W-:Y:S01]  /*89b0*/  F2FP.SATFINITE.E5M2.F32.PACK_AB_MERGE_C R127, R127, R126, RZ ;  /* 0x0000007e7f7f723e */ /* 0x000fe200048060ff */
[----:B------:R-:W-:Y:S01]  /*89c0*/  VIADD R5, R0, 0x6b ;  /* 0x0000006b00057836 */ /* 0x000fe20000000000 */
[----:B--2---:R-:W-:Y:S01]  /*89d0*/  ISETP.LT.AND P3, PT, R4, UR4, !P0 ;  /* 0x0000000404007c0c */ /* 0x004fe2000c761270 */
[----:B------:R2:W-:Y:S01]  /*89e0*/  @P2 STG.E.U8 desc[UR22][R8.64], R107 ;  /* 0x0000006b08002986 */ /* 0x0005e2000c101116 */
[----:B------:R-:W-:Y:S01]  /*89f0*/  IADD3 R4, P2, PT, R11, R2, RZ ;  /* 0x000000020b047210 */ /* 0x000fe20007f5e0ff */
[----:B------:R-:W3:Y:S01]  /*8a00*/  LDCU UR4, c[0x0][0x39c] ;  /* 0x00007380ff0477ac */ /* 0x000ee20008000800 */
[----:B-1----:R-:W-:-:S02]  /*8a10*/  ISETP.LT.AND P5, PT, R5, UR6, !P0 ;  /* 0x0000000605007c0c */ /* 0x002fc4000c7a1270 */
[CC--:B------:R-:W-:Y:S01]  /*8a20*/  LEA.HI.X.SX32 R5, R11.reuse, R3.reuse, 0x1, P2 ;  /* 0x000000030b057211 */ /* 0x0c0fe200010f0eff */
[----:B------:R-:W-:Y:S01]  /*8a30*/  VIADD R11, R11, UR5 ;  /* 0x000000050b0b7c36 */ /* 0x000fe20008000000 */
[----:B0-----:R-:W-:Y:S01]  /*8a40*/  SHF.R.S32.HI R13, RZ, 0x8, R10 ;  /* 0x00000008ff0d7819 */ /* 0x001fe2000001140a */
[----:B------:R-:W0:Y:S01]  /*8a50*/  LDCU UR6, c[0x0][0x39c] ;  /* 0x00007380ff0677ac */ /* 0x000e220008000800 */
[----:B-----5:R-:W-:Y:S01]  /*8a60*/  ISETP.LT.AND P2, PT, R12, UR7, !P0 ;  /* 0x000000070c007c0c */ /* 0x020fe2000c741270 */
[----:B------:R-:W-:Y:S01]  /*8a70*/  VIADD R10, R11, UR5 ;  /* 0x000000050b0a7c36 */ /* 0x000fe20008000000 */
[----:B------:R-:W-:Y:S01]  /*8a80*/  F2FP.SATFINITE.E5M2.F32.PACK_AB_MERGE_C R129, R129, R128, RZ ;  /* 0x000000808181723e */ /* 0x000fe200048060ff */
[----:B------:R1:W-:Y:S01]  /*8a90*/  @P1 STG.E.U8 desc[UR22][R4.64], R13 ;  /* 0x0000000d04001986 */ /* 0x0003e2000c101116 */
[----:B------:R-:W-:Y:S01]  /*8aa0*/  IADD3 R6, P1, PT, R11, R2, RZ ;  /* 0x000000020b067210 */ /* 0x000fe20007f3e0ff */
[----:B------:R-:W-:Y:S01]  /*8ab0*/  VIADD R12, R0, 0x6d ;  /* 0x0000006d000c7836 */ /* 0x000fe20000000000 */
[----:B--2---:R-:W-:Y:S01]  /*8ac0*/  PRMT R9, R109, 0x9910, RZ ;  /* 0x000099106d097816 */ /* 0x004fe200000000ff */
        /* <DEDUP_REMOVED lines=10> */
[----:B---3--:R-:W-:Y:S01]  /*8b70*/  ISETP.LT.AND P1, PT, R12, UR4, !P0 ;  /* 0x000000040c007c0c */ /* 0x008fe2000c721270 */
        /* <DEDUP_REMOVED lines=12> */
[CC--:B-----5:R-:W-:Y:S01]  /*8c40*/  IADD3 R6, P3, PT, R10.reuse, R2.reuse, RZ ;  /* 0x000000020a067210 */ /* 0x0e0fe20007f7e0ff */
[----:B---3--:R-:W-:Y:S01]  /*8c50*/  VIADD R11, R10, UR5 ;  /* 0x000000050a0b7c36 */ /* 0x008fe20008000000 */
[----:B------:R-:W3:Y:S01]  /*8c60*/  LDCU UR7, c[0x0][0x39c] ;  /* 0x00007380ff0777ac */ /* 0x000ee20008000800 */
[----:B------:R-:W-:Y:S01]  /*8c70*/  VIADD R12, R0, 0x71 ;  /* 0x00000071000c7836 */ /* 0x000fe20000000000 */
[-C--:B------:R-:W-:Y:S01]  /*8c80*/  LEA.HI.X.SX32 R7, R10, R3.reuse, 0x1, P3 ;  /* 0x000000030a077211 */ /* 0x080fe200018f0eff */
[----:B------:R-:W-:Y:S01]  /*8c90*/  VIADD R10, R0, 0x70 ;  /* 0x00000070000a7836 */ /* 0x000fe20000000000 */
[-C--:B------:R-:W-:Y:S02]  /*8ca0*/  IADD3 R8, P3, PT, R11, R2.reuse, RZ ;  /* 0x000000020b087210 */ /* 0x080fe40007f7e0ff */
[----:B------:R-:W-:Y:S01]  /*8cb0*/  PRMT R19, R131, 0x9910, RZ ;  /* 0x0000991083137816 */ /* 0x000fe200000000ff */
        /* <DEDUP_REMOVED lines=8> */
[----:B------:R-:W-:Y:S02]  /*8d40*/  SHF.R.S32.HI R19, RZ, 0x8, R19 ;  /* 0x00000008ff137819 */ /* 0x000fe40000011413 */
[C---:B------:R-:W-:Y:S01]  /*8d50*/  LEA.HI.X.SX32 R5, R11.reuse, R3, 0x1, P2 ;  /* 0x000000030b057211 */ /* 0x040fe200010f0eff */
[----:B------:R-:W-:Y:S01]  /*8d60*/  VIADD R11, R11, UR5 ;  /* 0x000000050b0b7c36 */ /* 0x000fe20008000000 */
[----:B-----5:R-:W-:Y:S02]  /*8d70*/  SHF.R.S32.HI R13, RZ, 0x8, R10 ;  /* 0x00000008ff0d7819 */ /* 0x020fe4000001140a */
[----:B0-----:R-:W-:Y:S01]  /*8d80*/  ISETP.LT.AND P2, PT, R12, UR6, !P0 ;  /* 0x000000060c007c0c */ /* 0x001fe2000c741270 */
[----:B------:R-:W0:Y:S01]  /*8d90*/  LDCU UR6, c[0x0][0x39c] ;  /* 0x00007380ff0677ac */ /* 0x000e220008000800 */
[----:B------:R-:W-:Y:S01]  /*8da0*/  PRMT R12, R115, 0x9910, RZ ;  /* 0x00009910730c7816 */ /* 0x000fe200000000ff */
[----:B------:R2:W-:Y:S01]  /*8db0*/  @P1 STG.E.U8 desc[UR22][R4.64], R13 ;  /* 0x0000000d04001986 */ /* 0x0005e2000c101116 */
[----:B------:R-:W-:Y:S01]  /*8dc0*/  IADD3 R6, P1, PT, R11, R2, RZ ;  /* 0x000000020b067210 */ /* 0x000fe20007f3e0ff */
[----:B---3--:R-:W-:-:S02]  /*8dd0*/  VIADD R8, R0, 0x72 ;  /* 0x0000007200087836 */ /* 0x008fc40000000000 */
[C---:B------:R-:W-:Y:S01]  /*8de0*/  VIADD R10, R11.reuse, UR5 ;  /* 0x000000050b0a7c36 */ /* 0x040fe20008000000 */
[-C--:B------:R-:W-:Y:S01]  /*8df0*/  LEA.HI.X.SX32 R7, R11, R3.reuse, 0x1, P1 ;  /* 0x000000030b077211 */ /* 0x080fe200008f0eff */
[----:B------:R-:W-:Y:S01]  /*8e00*/  VIADD R9, R0, 0x73 ;  /* 0x0000007300097836 */ /* 0x000fe20000000000 */
[----:B-1----:R-:W-:Y:S01]  /*8e10*/  ISETP.LT.AND P1, PT, R8, UR4, !P0 ;  /* 0x0000000408007c0c */ /* 0x002fe2000c721270 */
[----:B------:R-:W-:Y:S01]  /*8e20*/  IMAD.MOV.U32 R11, RZ, RZ, R12 ;  /* 0x000000ffff0b7224 */ /* 0x000fe200078e000c */
[CC--:B------:R-:W-:Y:S01]  /*8e30*/  IADD3 R8, P5, PT, R10.reuse, R2.reuse, RZ ;  /* 0x000000020a087210 */ /* 0x0c0fe20007fbe0ff */
[----:B------:R1:W-:Y:S01]  /*8e40*/  @P6 STG.E.U8 desc[UR22][R6.64], R115 ;  /* 0x0000007306006986 */ /* 0x0003e2000c101116 */
[----:B------:R-:W-:Y:S01]  /*8e50*/  ISETP.LT.AND P6, PT, R9, UR7, !P0 ;  /* 0x0000000709007c0c */ /* 0x000fe2000c7c1270 */
[----:B------:R-:W3:Y:S01]  /*8e60*/  LDCU UR4, c[0x0][0x39c] ;  /* 0x00007380ff0477ac */ /* 0x000ee20008000800 */
[CC--:B------:R-:W-:Y:S01]  /*8e70*/  LEA.HI.X.SX32 R9, R10.reuse, R3.reuse, 0x1, P5 ;  /* 0x000000030a097211 */ /* 0x0c0fe200028f0eff */
[----:B------:R-:W-:Y:S01]  /*8e80*/  VIADD R10, R10, UR5 ;  /* 0x000000050a0a7c36 */ /* 0x000fe20008000000 */
[----:B------:R-:W-:Y:S01]  /*8e90*/  SHF.R.S32.HI R11, RZ, 0x8, R11 ;  /* 0x00000008ff0b7819 */ /* 0x000fe2000001140b */
[C---:B--2---:R-:W-:Y:S01]  /*8ea0*/  VIADD R5, R0.reuse, 0x74 ;  /* 0x0000007400057836 */ /* 0x044fe20000000000 */
[----:B------:R-:W2:Y:S01]  /*8eb0*/  LDCU UR7, c[0x0][0x39c] ;  /* 0x00007380ff0777ac */ /* 0x000ea20008000800 */
[----:B------:R-:W-:Y:S01]  /*8ec0*/  PRMT R13, R117, 0x9910, RZ ;  /* 0x00009910750d7816 */ /* 0x000fe200000000ff */
[----:B------:R-:W-:Y:S01]  /*8ed0*/  VIADD R12, R0, 0x78 ;  /* 0x00000078000c7836 */ /* 0x000fe20000000000 */
[----:B------:R5:W-:Y:S01]  /*8ee0*/  @P4 STG.E.U8 desc[UR22][R8.64], R11 ;  /* 0x0000000b08004986 */ /* 0x000be2000c101116 */
[----:B------:R-:W-:Y:S01]  /*8ef0*/  IADD3 R4, P4, PT, R10, R2, RZ ;  /* 0x000000020a047210 */ /* 0x000fe20007f9e0ff */
[----:B-1----:R-:W-:Y:S01]  /*8f00*/  VIADD R7, R0, 0x75 ;  /* 0x0000007500077836 */ /* 0x002fe20000000000 */
[----:B0-----:R-:W-:Y:S01]  /*8f10*/  ISETP.LT.AND P5, PT, R5, UR6, !P0 ;  /* 0x0000000605007c0c */ /* 0x001fe2000c7a1270 */
[----:B------:R-:W0:Y:S01]  /*8f20*/  LDCU UR6, c[0x0][0x39c] ;  /* 0x00007380ff0677ac */ /* 0x000e220008000800 */
[C---:B------:R-:W-:Y:S01]  /*8f30*/  LEA.HI.X.SX32 R5, R10.reuse, R3, 0x1, P4 ;  /* 0x000000030a057211 */ /* 0x040fe200020f0eff */
[----:B------:R-:W-:Y:S01]  /*8f40*/  VIADD R10, R10, UR5 ;  /* 0x000000050a0a7c36 */ /* 0x000fe20008000000 */
[----:B------:R-:W-:-:S03]  /*8f50*/  SHF.R.S32.HI R13, RZ, 0x8, R13 ;  /* 0x00000008ff0d7819 */ /* 0x000fc6000001140d */
[----:B------:R1:W-:Y:S01]  /*8f60*/  @P3 STG.E.U8 desc[UR22][R4.64], R117 ;  /* 0x0000007504003986 */ /* 0x0003e2000c101116 */
[CC--:B------:R-:W-:Y:S01]  /*8f70*/  IADD3 R6, P3, PT, R10.reuse, R2.reuse, RZ ;  /* 0x000000020a067210 */ /* 0x0c0fe20007f7e0ff */
[----:B-----5:R-:W-:Y:S01]  /*8f80*/  VIADD R11, R10, UR5 ;  /* 0x000000050a0b7c36 */ /* 0x020fe20008000000 */
[----:B---3--:R-:W-:Y:S01]  /*8f90*/  ISETP.LT.AND P4, PT, R7, UR4, !P0 ;  /* 0x0000000407007c0c */ /* 0x008fe2000c781270 */
[----:B------:R-:W-:Y:S01]  /*8fa0*/  VIADD R9, R0, 0x76 ;  /* 0x0000007600097836 */ /* 0x000fe20000000000 */
[-C--:B------:R-:W-:Y:S01]  /*8fb0*/  LEA.HI.X.SX32 R7, R10, R3.reuse, 0x1, P3 ;  /* 0x000000030a077211 */ /* 0x080fe200018f0eff */
[----:B------:R-:W-:Y:S01]  /*8fc0*/  VIADD R10, R0, 0x77 ;  /* 0x00000077000a7836 */ /* 0x000fe20000000000 */
[----:B------:R-:W-:Y:S01]  /*8fd0*/  IADD3 R8, P3, PT, R11, R2, RZ ;  /* 0x000000020b087210 */ /* 0x000fe20007f7e0ff */
[----:B------:R-:W3:Y:S02]  /*8fe0*/  LDCU UR4, c[0x0][0x39c] ;  /* 0x00007380ff0477ac */ /* 0x000ee40008000800 */
        /* <DEDUP_REMOVED lines=8> */
[C---:B------:R-:W-:Y:S01]  /*9070*/  IADD3 R4, P1, PT, R11.reuse, R2, RZ ;  /* 0x000000020b047210 */ /* 0x040fe20007f3e0ff */
[C---:B------:R-:W-:Y:S01]  /*9080*/  VIADD R10, R11.reuse, UR5 ;  /* 0x000000050b0a7c36 */ /* 0x040fe20008000000 */
[----:B------:R-:W1:Y:S01]  /*9090*/  LDCU UR6, c[0x0][0x39c] ;  /* 0x00007380ff0677ac */ /* 0x000e620008000800 */
[----:B-----5:R-:W-:Y:S01]  /*90a0*/  IMAD.MOV.U32 R6, RZ, RZ, R5 ;  /* 0x000000ffff067224 */ /* 0x020fe200078e0005 */
[----:B------:R-:W-:Y:S01]  /*90b0*/  LEA.HI.X.SX32 R5, R11, R3, 0x1, P1 ;  /* 0x000000030b057211 */ /* 0x000fe200008f0eff */
[----:B------:R-:W-:-:S03]  /*90c0*/  VIADD R13, R0, 0x7a ;  /* 0x0000007a000d7836 */ /* 0x000fc60000000000 */
[----:B------:R-:W-:Y:S02]  /*90d0*/  SHF.R.S32.HI R11, RZ, 0x8, R6 ;  /* 0x00000008ff0b7819 */ /* 0x000fe40000011406 */
[----:B------:R-:W-:-:S03]  /*90e0*/  IADD3 R6, P1, PT, R10, R2, RZ ;  /* 0x000000020a067210 */ /* 0x000fc60007f3e0ff */
[----:B------:R5:W-:Y:S01]  /*90f0*/  @P6 STG.E.U8 desc[UR22][R4.64], R11 ;  /* 0x0000000b04006986 */ /* 0x000be2000c101116 */
[CC--:B------:R-:W-:Y:S01]  /*9100*/  LEA.HI.X.SX32 R7, R10.reuse, R3.reuse, 0x1, P1 ;  /* 0x000000030a077211 */ /* 0x0c0fe200008f0eff */
[----:B------:R-:W-:Y:S01]  /*9110*/  VIADD R10, R10, UR5 ;  /* 0x000000050a0a7c36 */ /* 0x000fe20008000000 */
[----:B---3--:R-:W-:Y:S01]  /*9120*/  ISETP.LT.AND P1, PT, R12, UR4, !P0 ;  /* 0x000000040c007c0c */ /* 0x008fe2000c721270 */
[----:B------:R-:W3:Y:S01]  /*9130*/  LDCU UR4, c[0x0][0x39c] ;  /* 0x00007380ff0477ac */ /* 0x000ee20008000800 */
[----:B------:R-:W-:Y:S01]  /*9140*/  PRMT R12, R121, 0x9910, RZ ;  /* 0x00009910790c7816 */ /* 0x000fe200000000ff */
[----:B------:R4:W-:Y:S01]  /*9150*/  @P5 STG.E.U8 desc[UR22][R6.64], R121 ;  /* 0x0000007906005986 */ /* 0x0009e2000c101116 */
[----:B0-----:R-:W-:Y:S02]  /*9160*/  IADD3 R8, P5, PT, R10, R2, RZ ;  /* 0x000000020a087210 */ /* 0x001fe40007fbe0ff */
[----:B-1----:R-:W-:Y:S01]  /*9170*/  ISETP.LT.AND P6, PT, R14, UR6, !P0 ;  /* 0x000000060e007c0c */ /* 0x002fe2000c7c1270 */
[----:B------:R-:W0:Y:S01]  /*9180*/  LDCU UR6, c[0x0][0x39c] ;  /* 0x00007380ff0677ac */ /* 0x000e220008000800 */
[C---:B------:R-:W-:Y:S01]  /*9190*/  LEA.HI.X.SX32 R9, R10.reuse, R3, 0x1, P5 ;  /* 0x000000030a097211 */ /* 0x040fe200028f0eff */
[----:B------:R-:W-:Y:S01]  /*91a0*/  VIADD R10, R10, UR5 ;  /* 0x000000050a0a7c36 */ /* 0x000fe20008000000 */
[----:B-----5:R-:W-:Y:S01]  /*91b0*/  SHF.R.S32.HI R11, RZ, 0x8, R12 ;  /* 0x00000008ff0b7819 */ /* 0x020fe2000001140c */
[----:B------:R-:W-:Y:S01]  /*91c0*/  VIADD R12, R0, 0x7c ;  /* 0x0000007c000c7836 */ /* 0x000fe20000000000 */
[----:B--2---:R-:W-:-:S02]  /*91d0*/  ISETP.LT.AND P5, PT, R13, UR7, !P0 ;  /* 0x000000070d007c0c */ /* 0x004fc4000c7a1270 */
[----:B------:R-:W-:Y:S01]  /*91e0*/  PRMT R13, R123, 0x9910, RZ ;  /* 0x000099107b0d7816 */ /* 0x000fe200000000ff */
[----:B------:R1:W-:Y:S01]  /*91f0*/  @P4 STG.E.U8 desc[UR22][R8.64], R11 ;  /* 0x0000000b08004986 */ /* 0x0003e2000c101116 */
[-C--:B------:R-:W-:Y:S01]  /*9200*/  IADD3 R4, P4, PT, R10, R2.reuse, RZ ;  /* 0x000000020a047210 */ /* 0x080fe20007f9e0ff */
[----:B----4-:R-:W-:Y:S01]  /*9210*/  VIADD R6, R0, 0x7b ;  /* 0x0000007b00067836 */ /* 0x010fe20000000000 */
[----:B------:R-:W-:Y:S02]  /*9220*/  SHF.R.S32.HI R13, RZ, 0x8, R13 ;  /* 0x00000008ff0d7819 */ /* 0x000fe4000001140d */
[C---:B------:R-:W-:Y:S01]  /*9230*/  LEA.HI.X.SX32 R5, R10.reuse, R3, 0x1, P4 ;  /* 0x000000030a057211 */ /* 0x040fe200020f0eff */
[----:B------:R-:W-:Y:S01]  /*9240*/  VIADD R10, R10, UR5 ;  /* 0x000000050a0a7c36 */ /* 0x000fe20008000000 */
[----:B---3--:R-:W-:Y:S01]  /*9250*/  ISETP.LT.AND P4, PT, R6, UR4, !P0 ;  /* 0x0000000406007c0c */ /* 0x008fe2000c781270 */
[----:B------:R-:W2:Y:S02]  /*9260*/  LDCU UR4, c[0x0][0x39c] ;  /* 0x00007380ff0477ac */ /* 0x000ea40008000800 */
[----:B------:R3:W-:Y:S01]  /*9270*/  @P2 STG.E.U8 desc[UR22][R4.64], R123 ;  /* 0x0000007b04002986 */ /* 0x0007e2000c101116 */
[C---:B------:R-:W-:Y:S01]  /*9280*/  IADD3 R6, P2, PT, R10.reuse, R2, RZ ;  /* 0x000000020a067210 */ /* 0x040fe20007f5e0ff */
[----:B-1----:R-:W-:-:S03]  /*9290*/  VIADD R11, R10, UR5 ;  /* 0x000000050a0b7c36 */ /* 0x002fc60008000000 */
[-C--:B------:R-:W-:Y:S01]  /*92a0*/  LEA.HI.X.SX32 R7, R10, R3.reuse, 0x1, P2 ;  /* 0x000000030a077211 */ /* 0x080fe200010f0eff */
[C---:B------:R-:W-:Y:S01]  /*92b0*/  VIADD R10, R0.reuse, 0x7d ;  /* 0x0000007d000a7836 */ /* 0x040fe20000000000 */
[CC--:B------:R-:W-:Y:S01]  /*92c0*/  IADD3 R8, P2, PT, R11.reuse, R2.reuse, RZ ;  /* 0x000000020b087210 */ /* 0x0c0fe20007f5e0ff */
[----:B------:R-:W-:Y:S02]  /*92d0*/  VIADD R0, R0, 0x7f ;  /* 0x0000007f00007836 */ /* 0x000fe40000000000 */
[----:B------:R1:W-:Y:S01]  /*92e0*/  @P3 STG.E.U8 desc[UR22][R6.64], R13 ;  /* 0x0000000d06003986 */ /* 0x0003e2000c101116 */
[CC--:B------:R-:W-:Y:S01]  /*92f0*/  LEA.HI.X.SX32 R9, R11.reuse, R3.reuse, 0x1, P2 ;  /* 0x000000030b097211 */ /* 0x0c0fe200010f0eff */
[----:B------:R-:W-:Y:S01]  /*9300*/  VIADD R11, R11, UR5 ;  /* 0x000000050b0b7c36 */ /* 0x000fe20008000000 */
[----:B0-----:R-:W-:Y:S01]  /*9310*/  ISETP.LT.AND P3, PT, R12, UR6, !P0 ;  /* 0x000000060c007c0c */ /* 0x001fe2000c761270 */
[----:B------:R-:W0:Y:S02]  /*9320*/  LDCU UR6, c[0x0][0x39c] ;  /* 0x00007380ff0677ac */ /* 0x000e240008000800 */
[----:B------:R4:W-:Y:S01]  /*9330*/  @P1 STG.E.U8 desc[UR22][R8.64], R125 ;  /* 0x0000007d08001986 */ /* 0x0009e2000c101116 */
[----:B--2---:R-:W-:Y:S01]  /*9340*/  ISETP.LT.AND P2, PT, R10, UR4, !P0 ;  /* 0x000000040a007c0c */ /* 0x004fe2000c741270 */
[C---:B------:R-:W-:Y:S01]  /*9350*/  VIADD R10, R11.reuse, UR5 ;  /* 0x000000050b0a7c36 */ /* 0x040fe20008000000 */
[CC--:B---3--:R-:W-:Y:S01]  /*9360*/  IADD3 R4, P1, PT, R11.reuse, R2.reuse, RZ ;  /* 0x000000020b047210 */ /* 0x0c8fe20007f3e0ff */
[----:B------:R-:W2:Y:S03]  /*9370*/  LDCU UR4, c[0x0][0x39c] ;  /* 0x00007380ff0477ac */ /* 0x000ea60008000800 */
[----:B------:R-:W-:Y:S01]  /*9380*/  LEA.HI.X.SX32 R5, R11, R3, 0x1, P1 ;  /* 0x000000030b057211 */ /* 0x000fe200008f0eff */
[C---:B------:R-:W-:Y:S01]  /*9390*/  VIADD R11, R10.reuse, UR5 ;  /* 0x000000050a0b7c36 */ /* 0x040fe20008000000 */
[----:B-1----:R-:W-:-:S03]  /*93a0*/  IADD3 R6, P1, PT, R10, R2, RZ ;  /* 0x000000020a067210 */ /* 0x002fc60007f3e0ff */
[C---:B------:R-:W-:Y:S01]  /*93b0*/  VIADD R13, R11.reuse, UR5 ;  /* 0x000000050b0d7c36 */ /* 0x040fe20008000000 */
[----:B------:R1:W-:Y:S01]  /*93c0*/  @P6 STG.E.U8 desc[UR22][R4.64], R17 ;  /* 0x0000001104006986 */ /* 0x0003e2000c101116 */
[-C--:B----4-:R-:W-:Y:S02]  /*93d0*/  IADD3 R8, P6, PT, R11, R2.reuse, RZ ;  /* 0x000000020b087210 */ /* 0x090fe40007fde0ff */
[----:B------:R-:W-:Y:S01]  /*93e0*/  VIADD R14, R13, UR5 ;  /* 0x000000050d0e7c36 */ /* 0x000fe20008000000 */
[-C--:B------:R-:W-:Y:S02]  /*93f0*/  LEA.HI.X.SX32 R7, R10, R3.reuse, 0x1, P1 ;  /* 0x000000030a077211 */ /* 0x080fe400008f0eff */
[-C--:B------:R-:W-:Y:S01]  /*9400*/  LEA.HI.X.SX32 R9, R11, R3.reuse, 0x1, P6 ;  /* 0x000000030b097211 */ /* 0x080fe200030f0eff */
[C---:B------:R-:W-:Y:S01]  /*9410*/  VIADD R15, R14.reuse, UR5 ;  /* 0x000000050e0f7c36 */ /* 0x040fe20008000000 */
[-C--:B------:R-:W-:Y:S01]  /*9420*/  IADD3 R10, P1, PT, R13, R2.reuse, RZ ;  /* 0x000000020d0a7210 */ /* 0x080fe20007f3e0ff */
[----:B------:R3:W-:Y:S01]  /*9430*/  @P5 STG.E.U8 desc[UR22][R6.64], R127 ;  /* 0x0000007f06005986 */ /* 0x0007e2000c101116 */
[----:B------:R-:W-:Y:S01]  /*9440*/  IADD3 R12, P6, PT, R14, R2, RZ ;  /* 0x000000020e0c7210 */ /* 0x000fe20007fde0ff */
[----:B------:R-:W-:Y:S01]  /*9450*/  VIADD R16, R15, UR5 ;  /* 0x000000050f107c36 */ /* 0x000fe20008000000 */
[----:B------:R-:W-:-:S02]  /*9460*/  LEA.HI.X.SX32 R11, R13, R3, 0x1, P1 ;  /* 0x000000030d0b7211 */ /* 0x000fc400008f0eff */
[-C--:B------:R-:W-:Y:S02]  /*9470*/  LEA.HI.X.SX32 R13, R14, R3.reuse, 0x1, P6 ;  /* 0x000000030e0d7211 */ /* 0x080fe400030f0eff */
[-C--:B-1----:R-:W-:Y:S02]  /*9480*/  IADD3 R4, P6, PT, R16, R2.reuse, RZ ;  /* 0x0000000210047210 */ /* 0x082fe40007fde0ff */
[----:B--2---:R-:W-:Y:S02]  /*9490*/  ISETP.LT.AND P1, PT, R18, UR4, !P0 ;  /* 0x0000000412007c0c */ /* 0x004fe4000c721270 */
[----:B------:R-:W-:Y:S02]  /*94a0*/  LEA.HI.X.SX32 R5, R16, R3, 0x1, P6 ;  /* 0x0000000310057211 */ /* 0x000fe400030f0eff */
[----:B0-----:R-:W-:Y:S02]  /*94b0*/  ISETP.LT.AND P0, PT, R0, UR6, !P0 ;  /* 0x0000000600007c0c */ /* 0x001fe4000c701270 */
[----:B------:R-:W-:-:S02]  /*94c0*/  IADD3 R2, P6, PT, R15, R2, RZ ;  /* 0x000000020f027210 */ /* 0x000fc40007fde0ff */
[----:B------:R-:W-:Y:S02]  /*94d0*/  PRMT R0, R127, 0x9910, RZ ;  /* 0x000099107f007816 */ /* 0x000fe400000000ff */
[----:B------:R-:W-:Y:S02]  /*94e0*/  PRMT R17, R129, 0x9910, RZ ;  /* 0x0000991081117816 */ /* 0x000fe400000000ff */
[----:B------:R-:W-:Y:S02]  /*94f0*/  LEA.HI.X.SX32 R3, R15, R3, 0x1, P6 ;  /* 0x000000030f037211 */ /* 0x000fe400030f0eff */
[----:B------:R-:W-:Y:S02]  /*9500*/  SHF.R.S32.HI R15, RZ, 0x8, R0 ;  /* 0x00000008ff0f7819 */ /* 0x000fe40000011400 */
[----:B------:R-:W-:-:S03]  /*9510*/  SHF.R.S32.HI R17, RZ, 0x8, R17 ;  /* 0x00000008ff117819 */ /* 0x000fc60000011411 */
[----:B------:R3:W-:Y:S04]  /*9520*/  @P4 STG.E.U8 desc[UR22][R8.64], R15 ;  /* 0x0000000f08004986 */ /* 0x0007e8000c101116 */
[----:B------:R3:W-:Y:S04]  /*9530*/  @P3 STG.E.U8 desc[UR22][R10.64], R129 ;  /* 0x000000810a003986 */ /* 0x0007e8000c101116 */
[----:B------:R3:W-:Y:S04]  /*9540*/  @P2 STG.E.U8 desc[UR22][R12.64], R17 ;  /* 0x000000110c002986 */ /* 0x0007e8000c101116 */
[----:B------:R3:W-:Y:S04]  /*9550*/  @P1 STG.E.U8 desc[UR22][R2.64], R131 ;  /* 0x0000008302001986 */ /* 0x0007e8000c101116 */
[----:B------:R3:W-:Y:S01]  /*9560*/  @P0 STG.E.U8 desc[UR22][R4.64], R19 ;  /* 0x0000001304000986 */ /* 0x0007e2000c101116 */
[----:B------:R-:W-:Y:S06]  /*9570*/  BAR.SYNC.DEFER_BLOCKING 0x0 ;  /* 0x0000000000007b1d */ /* 0x000fec0000010000 */
[----:B------:R-:W-:Y:S05]  /*9580*/  BRA.U UP0, `(.L_x_13) ;  /* 0x0000000100a07547 */ /* 0x000fea000b800000 */
[----:B------:R-:W0:Y:S01]  /*9590*/  S2UR UR5, SR_CgaCtaId ;  /* 0x00000000000579c3 */ /* 0x000e220000008800 */
[----:B------:R-:W-:Y:S01]  /*95a0*/  NOP ;  /* 0x0000000000007918 */ /* 0x000fe20000000000 */
[----:B------:R-:W-:Y:S01]  /*95b0*/  UMOV UR4, 0x50 ;  /* 0x0000005000047882 */ /* 0x000fe20000000000 */
[----:B------:R-:W-:Y:S02]  /*95c0*/  IMAD.U32 R0, RZ, RZ, UR10 ;  /* 0x0000000aff007e24 */ /* 0x000fe4000f8e00ff */
[----:B---3--:R-:W-:Y:S02]  /*95d0*/  IMAD.MOV.U32 R3, RZ, RZ, 0xff ;  /* 0x000000ffff037424 */ /* 0x008fe400078e00ff */
[----:B------:R-:W-:Y:S01]  /*95e0*/  IMAD.MOV.U32 R7, RZ, RZ, 0x1 ;  /* 0x00000001ff077424 */ /* 0x000fe200078e00ff */
[----:B------:R-:W-:-:S04]  /*95f0*/  LOP3.LUT R0, R0, 0xffff, RZ, 0xc0, !PT ;  /* 0x0000ffff00007812 */ /* 0x000fc800078ec0ff */
[----:B------:R-:W-:-:S05]  /*9600*/  SHF.R.U32.HI R0, RZ, 0x5, R0 ;  /* 0x00000005ff007819 */ /* 0x000fca0000011600 */
[----:B------:R-:W-:Y:S01]  /*9610*/  VIADD R2, R0, 0x10 ;  /* 0x0000001000027836 */ /* 0x000fe20000000000 */
[----:B------:R-:W-:Y:S01]  /*9620*/  SHF.L.U32 R0, R3, R0, RZ ;  /* 0x0000000003007219 */ /* 0x000fe200000006ff */
[----:B0-----:R-:W-:-:S03]  /*9630*/  ULEA UR6, UR5, UR4, 0x18 ;  /* 0x0000000405067291 */ /* 0x001fc6000f8ec0ff */
[----:B------:R-:W-:-:S04]  /*9640*/  SHF.L.U32 R3, R7, R2, RZ ;  /* 0x0000000207037219 */ /* 0x000fc800000006ff */
[----:B------:R-:W-:Y:S02]  /*9650*/  LOP3.LUT R0, R3, R0, RZ, 0xfc, !PT ;  /* 0x0000000003007212 */ /* 0x000fe400078efcff */
[----:B------:R-:W0:Y:S02]  /*9660*/  LDS R5, [UR6] ;  /* 0x00000006ff057984 */ /* 0x000e240008000800 */
[C---:B------:R-:W-:Y:S02]  /*9670*/  LOP3.LUT R2, R0.reuse, 0xffff, RZ, 0xc0, !PT ;  /* 0x0000ffff00027812 */ /* 0x040fe400078ec0ff */
[----:B0-----:R-:W-:-:S04]  /*9680*/  LOP3.LUT R3, R0, 0xffff, R5, 0x80, !PT ;  /* 0x0000ffff00037812 */ /* 0x001fc800078e8005 */
[----:B------:R-:W-:-:S13]  /*9690*/  ISETP.NE.AND P0, PT, R3, R2, PT ;  /* 0x000000020300720c */ /* 0x000fda0003f05270 */
[----:B------:R-:W-:Y:S05]  /*96a0*/  @P0 BRA `(.L_x_14) ;  /* 0x0000000000500947 */ /* 0x000fea0003800000 */
[----:B------:R-:W-:Y:S02]  /*96b0*/  SHF.R.U32.HI R5, RZ, 0x10, R5 ;  /* 0x00000010ff057819 */ /* 0x000fe40000011605 */
[----:B------:R-:W-:-:S04]  /*96c0*/  SHF.R.U32.HI R2, RZ, 0x10, R0 ;  /* 0x00000010ff027819 */ /* 0x000fc80000011600 */
[----:B------:R-:W-:-:S04]  /*96d0*/  LOP3.LUT R5, R5, R2, RZ, 0xc0, !PT ;  /* 0x0000000205057212 */ /* 0x000fc800078ec0ff */
[----:B------:R-:W-:-:S13]  /*96e0*/  ISETP.NE.AND P0, PT, R5, R2, PT ;  /* 0x000000020500720c */ /* 0x000fda0003f05270 */
[----:B------:R-:W-:Y:S05]  /*96f0*/  @P0 BRA `(.L_x_15) ;  /* 0x0000000000300947 */ /* 0x000fea0003800000 */
[----:B------:R-:W-:Y:S01]  /*9700*/  R2UR UR4, R0 ;  /* 0x00000000000472ca */ /* 0x000fe200000e0000 */
[----:B------:R-:W-:Y:S01]  /*9710*/  VOTEU.ANY UR5, UPT, PT ;  /* 0x0000000000057886 */ /* 0x000fe200038e0100 */
[----:B------:R-:W0:Y:S01]  /*9720*/  S2R R0, SR_LANEID ;  /* 0x0000000000007919 */ /* 0x000e220000000000 */
[----:B------:R-:W-:-:S10]  /*9730*/  UFLO.U32 UR5, UR5 ;  /* 0x00000005000572bd */ /* 0x000fd400080e0000 */
[----:B------:R-:W-:-:S06]  /*9740*/  ULOP3.LUT UR4, URZ, UR4, URZ, 0x33, !UPT ;  /* 0x00000004ff047292 */ /* 0x000fcc000f8e33ff */
[----:B------:R-:W-:-:S04]  /*9750*/  IMAD.U32 R2, RZ, RZ, UR4 ;  /* 0x00000004ff027e24 */ /* 0x000fc8000f8e00ff */
[----:B------:R-:W1:Y:S02]  /*9760*/  REDUX UR7, R2 ;  /* 0x00000000020773c4 */ /* 0x000e640000000000 */
[----:B------:R2:W-:Y:S01]  /*9770*/  UTCATOMSWS.AND URZ, UR4 ;  /* 0x0000000400ff79e3 */ /* 0x0005e20008000000 */
[----:B0-----:R-:W-:Y:S01]  /*9780*/  ISETP.EQ.U32.AND P0, PT, R0, UR5, PT ;  /* 0x0000000500007c0c */ /* 0x001fe2000bf02070 */
[----:B-1----:R-:W-:-:S12]  /*9790*/  IMAD.U32 R0, RZ, RZ, UR7 ;  /* 0x00000007ff007e24 */ /* 0x002fd8000f8e00ff */
[----:B------:R2:W-:Y:S01]  /*97a0*/  @P0 ATOMS.AND RZ, [UR6], R0 ;  /* 0x00000000ffff098c */ /* 0x0005e2000a800006 */
[----:B------:R-:W-:Y:S05]  /*97b0*/  BRA `(.L_x_13) ;  /* 0x0000000000147947 */ /* 0x000fea0003800000 */
.L_x_15:
[----:B------:R-:W-:-:S07]  /*97c0*/  MOV R2, 0x97e0 ;  /* 0x000097e000027802 */ /* 0x000fce0000000f00 */
[----:B------:R-:W-:Y:S05]  /*97d0*/  CALL.REL.NOINC `($__internal_0_$__cuda_sm10x_tcgen05_guardrail_trap_col_being_dealloced_not_returned_by_alloc) ;  /* 0x00000000002c7944 */ /* 0x000fea0003c00000 */
[----:B------:R-:W-:Y:S05]  /*97e0*/  BRA `(.L_x_13) ;  /* 0x0000000000087947 */ /* 0x000fea0003800000 */
.L_x_14:
[----:B------:R-:W-:-:S07]  /*97f0*/  MOV R2, 0x9810 ;  /* 0x0000981000027802 */ /* 0x000fce0000000f00 */
[----:B------:R-:W-:Y:S05]  /*9800*/  CALL.REL.NOINC `($__internal_2_$__cuda_sm10x_tcgen05_guardrail_trap_unallocated_columns_being_dealloced) ;  /* 0x0000000000387944 */ /* 0x000fea0003c00000 */
.L_x_13:
[----:B------:R-:W-:Y:S01]  /*9810*/  NOP ;  /* 0x0000000000007918 */ /* 0x000fe20000000000 */
[----:B--2---:R-:W-:Y:S05]  /*9820*/  EXIT ;  /* 0x000000000000794d */ /* 0x004fea0003800000 */
.L_x_8:
[----:B------:R-:W0:Y:S02]  /*9830*/  SYNCS.PHASECHK.TRANS64.TRYWAIT P5, [UR13], R10 ;  /* 0x0000000aff0075a7 */ /* 0x000e2400080a110d */
[----:B0-----:R-:W-:Y:S05]  /*9840*/  @!P5 BRA `(.L_x_8) ;  /* 0xfffffffc00f8d947 */ /* 0x001fea000383ffff */
[----:B------:R-:W-:Y:S05]  /*9850*/  BRA `(.L_x_16) ;  /* 0xffffffa000e87947 */ /* 0x000fea000383ffff */
.L_x_12:
[----:B------:R-:W1:Y:S02]  /*9860*/  SYNCS.PHASECHK.TRANS64.TRYWAIT P0, [UR13], R3 ;  /* 0x00000003ff0075a7 */ /* 0x000e64000800110d */
[----:B-1----:R-:W-:Y:S05]  /*9870*/  @!P0 BRA `(.L_x_12) ;  /* 0xfffffffc00f88947 */ /* 0x002fea000383ffff */
[----:B------:R-:W-:Y:S05]  /*9880*/  BRA `(.L_x_11) ;  /* 0xffffffb8000c7947 */ /* 0x000fea000383ffff */
        .weak           $__internal_0_$__cuda_sm10x_tcgen05_guardrail_trap_col_being_dealloced_not_returned_by_alloc
        .type           $__internal_0_$__cuda_sm10x_tcgen05_guardrail_trap_col_being_dealloced_not_returned_by_alloc,@function
        .size           $__internal_0_$__cuda_sm10x_tcgen05_guardrail_trap_col_being_dealloced_not_returned_by_alloc,($__internal_1_$__cuda_sm10x_tcgen05_guardrail_trap_phase_invalid_during_alloc - $__internal_0_$__cuda_sm10x_tcgen05_guardrail_trap_col_being_dealloced_not_returned_by_alloc)
$__internal_0_$__cuda_sm10x_tcgen05_guardrail_trap_col_being_dealloced_not_returned_by_alloc:
[----:B------:R-:W-:Y:S05]  /*9890*/  BPT.TRAP 0x1 ;  /* 0x000000040000795c */ /* 0x000fea0000300000 */
[----:B------:R-:W-:-:S04]  /*98a0*/  IMAD.MOV.U32 R3, RZ, RZ, 0x0 ;  /* 0x00000000ff037424 */ /* 0x000fc800078e00ff */
[----:B------:R-:W-:Y:S05]  /*98b0*/  RET.REL.NODEC R2 `(matmul_kernel) ;  /* 0xffffff6402d07950 */ /* 0x000fea0003c3ffff */
        .weak           $__internal_1_$__cuda_sm10x_tcgen05_guardrail_trap_phase_invalid_during_alloc
        .type           $__internal_1_$__cuda_sm10x_tcgen05_guardrail_trap_phase_invalid_during_alloc,@function
        .size           $__internal_1_$__cuda_sm10x_tcgen05_guardrail_trap_phase_invalid_during_alloc,($__internal_2_$__cuda_sm10x_tcgen05_guardrail_trap_unallocated_columns_being_dealloced - $__internal_1_$__cuda_sm10x_tcgen05_guardrail_trap_phase_invalid_during_alloc)
$__internal_1_$__cuda_sm10x_tcgen05_guardrail_trap_phase_invalid_during_alloc:
[----:B------:R-:W-:Y:S05]  /*98c0*/  BPT.TRAP 0x1 ;  /* 0x000000040000795c */ /* 0x000fea0000300000 */
[----:B------:R-:W-:-:S04]  /*98d0*/  IMAD.MOV.U32 R3, RZ, RZ, 0x0 ;  /* 0x00000000ff037424 */ /* 0x000fc800078e00ff */
[----:B------:R-:W-:Y:S05]  /*98e0*/  RET.REL.NODEC R2 `(matmul_kernel) ;  /* 0xffffff6402c47950 */ /* 0x000fea0003c3ffff */
        .weak           $__internal_2_$__cuda_sm10x_tcgen05_guardrail_trap_unallocated_columns_being_dealloced
        .type           $__internal_2_$__cuda_sm10x_tcgen05_guardrail_trap_unallocated_columns_being_dealloced,@function
        .size           $__internal_2_$__cuda_sm10x_tcgen05_guardrail_trap_unallocated_columns_being_dealloced,(.L_x_20 - $__internal_2_$__cuda_sm10x_tcgen05_guardrail_trap_unallocated_columns_being_dealloced)
$__internal_2_$__cuda_sm10x_tcgen05_guardrail_trap_unallocated_columns_being_dealloced:
[----:B------:R-:W-:Y:S05]  /*98f0*/  BPT.TRAP 0x1 ;  /* 0x000000040000795c */ /* 0x000fea0000300000 */
[----:B------:R-:W-:-:S04]  /*9900*/  IMAD.MOV.U32 R3, RZ, RZ, 0x0 ;  /* 0x00000000ff037424 */ /* 0x000fc800078e00ff */
[----:B------:R-:W-:Y:S05]  /*9910*/  RET.REL.NODEC R2 `(matmul_kernel) ;  /* 0xffffff6402b87950 */ /* 0x000fea0003c3ffff */
.L_x_17:
[----:B------:R-:W-:-:S00]  /*9920*/  BRA `(.L_x_17) ;  /* 0xfffffffc00fc7947 */ /* 0x000fc0000383ffff */
[----:B------:R-:W-:-:S00]  /*9930*/  NOP ;  /* 0x0000000000007918 */ /* 0x000fc00000000000 */
        /* <DEDUP_REMOVED lines=12> */
.L_x_20:


//--------------------- .nv.shared.matmul_kernel  --------------------------
	.section	.nv.shared.matmul_kernel,"aw",@nobits
	.sectionflags	@""
	.align	16
	.zero		1024


//--------------------- .nv.shared.reserved.0     --------------------------
	.section	.nv.shared.reserved.0,"aw",@nobits
	.align	8
	.weak		__nv_reservedSMEM_offset_0_alias
	.size		__nv_reservedSMEM_offset_0_alias, 0, 64
	.other		__nv_reservedSMEM_offset_0_alias,@"STO_CUDA_RESERVED_SHARED STV_DEFAULT"
__nv_reservedSMEM_offset_0_alias:
	.zero		0
.nv.shared.reserved.0:
	.zero		64
	.weak		__nv_reservedSMEM_allocation_phase
	.type		__nv_reservedSMEM_allocation_phase,@object
	.size		__nv_reservedSMEM_allocation_phase,(.L_0 - __nv_reservedSMEM_allocation_phase)
__nv_reservedSMEM_allocation_phase:
	.zero		1
.L_0:
	.zero		7
	.weak		__nv_reservedSMEM_devtool_atexit_pc
	.type		__nv_reservedSMEM_devtool_atexit_pc,@object
	.size		__nv_reservedSMEM_devtool_atexit_pc,(__nv_reservedSMEM_allocation_mask - __nv_reservedSMEM_devtool_atexit_pc)
__nv_reservedSMEM_devtool_atexit_pc:
	.zero		8
	.weak		__nv_reservedSMEM_allocation_mask
	.type		__nv_reservedSMEM_allocation_mask,@object
	.size		__nv_reservedSMEM_allocation_mask,(.L_2 - __nv_reservedSMEM_allocation_mask)
__nv_reservedSMEM_allocation_mask:
	.zero		4
.L_2:


//--------------------- .nv.constant0.matmul_kernel --------------------------
	.section	.nv.constant0.matmul_kernel,"a",@progbits
	.sectionflags	@""
	.align	4
.nv.constant0.matmul_kernel:
	.zero		976


//--------------------- SYMBOLS --------------------------

	.type		.nv.reservedSmem.offset0,@object
	.size		.nv.reservedSmem.offset0,0x4
	.type		.nv.reservedSmem.cap,@object
	.size		.nv.reservedSmem.cap,0x4
